//
// Generated by NVIDIA NVVM Compiler
//
// Compiler Build ID: CL-36424714
// Cuda compilation tools, release 13.0, V13.0.88
// Based on NVVM 20.0.0
//

.version 9.0
.target sm_100
.address_size 64

	// .globl	_Z19LumaKeyAdjustKerneliiffffffffffPKfPf

.visible .entry _Z19LumaKeyAdjustKerneliiffffffffffPKfPf(
	.param .u32 _Z19LumaKeyAdjustKerneliiffffffffffPKfPf_param_0,
	.param .u32 _Z19LumaKeyAdjustKerneliiffffffffffPKfPf_param_1,
	.param .f32 _Z19LumaKeyAdjustKerneliiffffffffffPKfPf_param_2,
	.param .f32 _Z19LumaKeyAdjustKerneliiffffffffffPKfPf_param_3,
	.param .f32 _Z19LumaKeyAdjustKerneliiffffffffffPKfPf_param_4,
	.param .f32 _Z19LumaKeyAdjustKerneliiffffffffffPKfPf_param_5,
	.param .f32 _Z19LumaKeyAdjustKerneliiffffffffffPKfPf_param_6,
	.param .f32 _Z19LumaKeyAdjustKerneliiffffffffffPKfPf_param_7,
	.param .f32 _Z19LumaKeyAdjustKerneliiffffffffffPKfPf_param_8,
	.param .f32 _Z19LumaKeyAdjustKerneliiffffffffffPKfPf_param_9,
	.param .f32 _Z19LumaKeyAdjustKerneliiffffffffffPKfPf_param_10,
	.param .f32 _Z19LumaKeyAdjustKerneliiffffffffffPKfPf_param_11,
	.param .u64 .ptr .align 1 _Z19LumaKeyAdjustKerneliiffffffffffPKfPf_param_12,
	.param .u64 .ptr .align 1 _Z19LumaKeyAdjustKerneliiffffffffffPKfPf_param_13
)
{
	.reg .pred 	%p<55>;
	.reg .b32 	%r<43>;
	.reg .b32 	%f<198>;
	.reg .b64 	%rd<9>;

	ld.param.u32 	%r4, [_Z19LumaKeyAdjustKerneliiffffffffffPKfPf_param_0];
	ld.param.u32 	%r5, [_Z19LumaKeyAdjustKerneliiffffffffffPKfPf_param_1];
	ld.param.f32 	%f28, [_Z19LumaKeyAdjustKerneliiffffffffffPKfPf_param_2];
	ld.param.f32 	%f29, [_Z19LumaKeyAdjustKerneliiffffffffffPKfPf_param_3];
	ld.param.f32 	%f30, [_Z19LumaKeyAdjustKerneliiffffffffffPKfPf_param_4];
	ld.param.f32 	%f31, [_Z19LumaKeyAdjustKerneliiffffffffffPKfPf_param_5];
	ld.param.f32 	%f32, [_Z19LumaKeyAdjustKerneliiffffffffffPKfPf_param_6];
	ld.param.f32 	%f33, [_Z19LumaKeyAdjustKerneliiffffffffffPKfPf_param_7];
	ld.param.f32 	%f34, [_Z19LumaKeyAdjustKerneliiffffffffffPKfPf_param_8];
	ld.param.f32 	%f35, [_Z19LumaKeyAdjustKerneliiffffffffffPKfPf_param_9];
	ld.param.f32 	%f36, [_Z19LumaKeyAdjustKerneliiffffffffffPKfPf_param_10];
	ld.param.f32 	%f37, [_Z19LumaKeyAdjustKerneliiffffffffffPKfPf_param_11];
	ld.param.u64 	%rd3, [_Z19LumaKeyAdjustKerneliiffffffffffPKfPf_param_12];
	ld.param.u64 	%rd4, [_Z19LumaKeyAdjustKerneliiffffffffffPKfPf_param_13];
	mov.u32 	%r7, %ctaid.x;
	mov.u32 	%r8, %ntid.x;
	mov.u32 	%r9, %tid.x;
	mad.lo.s32 	%r1, %r7, %r8, %r9;
	mov.u32 	%r10, %ctaid.y;
	mov.u32 	%r11, %ntid.y;
	mov.u32 	%r12, %tid.y;
	mad.lo.s32 	%r13, %r10, %r11, %r12;
	setp.ge.s32 	%p1, %r1, %r4;
	setp.ge.s32 	%p2, %r13, %r5;
	or.pred  	%p3, %p1, %p2;
	mov.f32 	%f191, 0f00000000;
	@%p3 bra 	$L__BB0_30;
	cvta.to.global.u64 	%rd5, %rd3;
	mad.lo.s32 	%r14, %r13, %r4, %r1;
	shl.b32 	%r3, %r14, 2;
	mul.wide.s32 	%rd6, %r3, 4;
	add.s64 	%rd1, %rd5, %rd6;
	ld.global.f32 	%f1, [%rd1];
	ld.global.f32 	%f39, [%rd1+4];
	mul.f32 	%f40, %f39, 0f3F371759;
	fma.rn.f32 	%f41, %f1, 0f3E59B3D0, %f40;
	ld.global.f32 	%f42, [%rd1+8];
	fma.rn.f32 	%f43, %f42, 0f3D93DD98, %f41;
	sub.f32 	%f44, %f43, %f34;
	min.f32 	%f45, %f44, 0f3F800000;
	max.f32 	%f2, %f45, 0f00000000;
	rcp.rn.f32 	%f3, %f32;
	rcp.rn.f32 	%f4, %f33;
	setp.eq.f32 	%p4, %f28, 0f00000000;
	mov.f32 	%f192, 0f3F800000;
	mov.f32 	%f194, %f191;
	@%p4 bra 	$L__BB0_12;
	add.f32 	%f47, %f29, 0fBF800000;
	add.f32 	%f48, %f28, %f47;
	setp.ge.f32 	%p5, %f48, %f2;
	mov.f32 	%f194, %f192;
	@%p5 bra 	$L__BB0_12;
	setp.ltu.f32 	%p6, %f28, %f2;
	mov.f32 	%f194, %f191;
	@%p6 bra 	$L__BB0_12;
	sub.f32 	%f51, %f28, %f2;
	mov.f32 	%f50, 0f3F800000;
	sub.f32 	%f52, %f50, %f29;
	div.rn.f32 	%f5, %f51, %f52;
	mul.f32 	%f53, %f3, 0f3F000000;
	cvt.rzi.f32.f32 	%f54, %f53;
	add.f32 	%f55, %f54, %f54;
	sub.f32 	%f56, %f3, %f55;
	abs.f32 	%f6, %f56;
	abs.f32 	%f7, %f5;
	setp.lt.f32 	%p7, %f7, 0f00800000;
	mul.f32 	%f57, %f7, 0f4B800000;
	selp.f32 	%f58, %f57, %f7, %p7;
	selp.f32 	%f59, 0fC1C00000, 0f00000000, %p7;
	mov.b32 	%r15, %f58;
	add.s32 	%r16, %r15, -1060439283;
	and.b32  	%r17, %r16, -8388608;
	sub.s32 	%r18, %r15, %r17;
	mov.b32 	%f60, %r18;
	cvt.rn.f32.s32 	%f61, %r17;
	fma.rn.f32 	%f62, %f61, 0f34000000, %f59;
	add.f32 	%f63, %f60, 0fBF800000;
	add.f32 	%f64, %f60, 0f3F800000;
	rcp.approx.ftz.f32 	%f65, %f64;
	add.f32 	%f66, %f63, %f63;
	mul.f32 	%f67, %f66, %f65;
	mul.f32 	%f68, %f67, %f67;
	sub.f32 	%f69, %f63, %f67;
	add.f32 	%f70, %f69, %f69;
	neg.f32 	%f71, %f67;
	fma.rn.f32 	%f72, %f71, %f63, %f70;
	mul.rn.f32 	%f73, %f65, %f72;
	fma.rn.f32 	%f74, %f68, 0f3A2C32E4, 0f3B52E7DB;
	fma.rn.f32 	%f75, %f74, %f68, 0f3C93BB73;
	fma.rn.f32 	%f76, %f75, %f68, 0f3DF6384F;
	mul.rn.f32 	%f77, %f76, %f68;
	fma.rn.f32 	%f78, %f67, 0f3FB8AA3B, %f62;
	sub.f32 	%f79, %f62, %f78;
	fma.rn.f32 	%f80, %f67, 0f3FB8AA3B, %f79;
	fma.rn.f32 	%f81, %f73, 0f3FB8AA3B, %f80;
	fma.rn.f32 	%f82, %f67, 0f32A55E34, %f81;
	mul.f32 	%f83, %f77, 0f40400000;
	fma.rn.f32 	%f84, %f83, %f73, %f82;
	fma.rn.f32 	%f85, %f77, %f67, %f84;
	add.rn.f32 	%f86, %f78, %f85;
	neg.f32 	%f87, %f78;
	add.rn.f32 	%f88, %f86, %f87;
	neg.f32 	%f89, %f88;
	add.rn.f32 	%f90, %f85, %f89;
	mul.rn.f32 	%f91, %f86, %f3;
	neg.f32 	%f92, %f91;
	fma.rn.f32 	%f93, %f86, %f3, %f92;
	fma.rn.f32 	%f94, %f90, %f3, %f93;
	cvt.rni.f32.f32 	%f95, %f91;
	sub.f32 	%f96, %f91, %f95;
	add.f32 	%f97, %f96, %f94;
	fma.rn.f32 	%f98, %f97, 0f391FCB8E, 0f3AAF85ED;
	fma.rn.f32 	%f99, %f98, %f97, 0f3C1D9856;
	fma.rn.f32 	%f100, %f99, %f97, 0f3D6357BB;
	fma.rn.f32 	%f101, %f100, %f97, 0f3E75FDEC;
	fma.rn.f32 	%f102, %f101, %f97, 0f3F317218;
	fma.rn.f32 	%f103, %f102, %f97, 0f3F800000;
	cvt.rzi.s32.f32 	%r19, %f95;
	setp.gt.f32 	%p8, %f95, 0f00000000;
	selp.b32 	%r20, 0, -2097152000, %p8;
	add.s32 	%r21, %r20, 2130706432;
	mov.b32 	%f104, %r21;
	mul.f32 	%f105, %f103, %f104;
	shl.b32 	%r22, %r19, 23;
	sub.s32 	%r23, %r22, %r20;
	mov.b32 	%f106, %r23;
	mul.f32 	%f107, %f105, %f106;
	abs.f32 	%f108, %f91;
	setp.gt.f32 	%p9, %f108, 0f43180000;
	setp.lt.f32 	%p10, %f91, 0f00000000;
	selp.f32 	%f109, 0f00000000, 0f7F800000, %p10;
	selp.f32 	%f8, %f109, %f107, %p9;
	setp.eq.f32 	%p11, %f5, 0f3F800000;
	setp.eq.f32 	%p12, %f3, 0f00000000;
	or.pred  	%p13, %p12, %p11;
	mov.f32 	%f194, %f192;
	@%p13 bra 	$L__BB0_12;
	setp.num.f32 	%p14, %f7, %f7;
	abs.f32 	%f110, %f3;
	setp.num.f32 	%p15, %f110, %f110;
	and.pred  	%p16, %p14, %p15;
	@%p16 bra 	$L__BB0_7;
	add.rn.f32 	%f194, %f5, %f3;
	bra.uni 	$L__BB0_12;
$L__BB0_7:
	setp.neu.f32 	%p17, %f5, 0f00000000;
	setp.neu.f32 	%p18, %f7, 0f7F800000;
	and.pred  	%p19, %p17, %p18;
	@%p19 bra 	$L__BB0_9;
	setp.neu.f32 	%p26, %f6, 0f3F800000;
	add.f32 	%f115, %f5, %f5;
	mov.b32 	%r24, %f115;
	setp.lt.f32 	%p27, %f3, 0f00000000;
	xor.b32  	%r25, %r24, 2139095040;
	selp.b32 	%r26, %r25, %r24, %p27;
	and.b32  	%r27, %r26, 2147483647;
	selp.b32 	%r28, %r27, %r26, %p26;
	mov.b32 	%f194, %r28;
	bra.uni 	$L__BB0_12;
$L__BB0_9:
	setp.eq.f32 	%p20, %f5, 0fBF800000;
	setp.eq.f32 	%p21, %f110, 0f7F800000;
	and.pred  	%p22, %p20, %p21;
	mov.f32 	%f194, %f192;
	@%p22 bra 	$L__BB0_12;
	setp.geu.f32 	%p23, %f5, 0f00000000;
	mov.f32 	%f194, %f8;
	@%p23 bra 	$L__BB0_12;
	setp.neu.f32 	%p24, %f6, 0f3F800000;
	neg.f32 	%f112, %f8;
	selp.f32 	%f113, %f8, %f112, %p24;
	cvt.rmi.f32.f32 	%f114, %f3;
	setp.neu.f32 	%p25, %f3, %f114;
	selp.f32 	%f194, 0f7FFFFFFF, %f113, %p25;
$L__BB0_12:
	setp.eq.f32 	%p28, %f31, 0f3F800000;
	mov.f32 	%f116, 0f00000000;
	mov.f32 	%f193, 0f3F800000;
	mov.f32 	%f195, %f116;
	@%p28 bra 	$L__BB0_23;
	add.f32 	%f118, %f30, %f31;
	setp.le.f32 	%p29, %f118, %f2;
	mov.f32 	%f195, %f193;
	@%p29 bra 	$L__BB0_23;
	setp.gtu.f32 	%p30, %f31, %f2;
	mov.f32 	%f195, %f116;
	@%p30 bra 	$L__BB0_23;
	sub.f32 	%f121, %f2, %f31;
	div.rn.f32 	%f14, %f121, %f30;
	mul.f32 	%f122, %f4, 0f3F000000;
	cvt.rzi.f32.f32 	%f123, %f122;
	add.f32 	%f124, %f123, %f123;
	sub.f32 	%f125, %f4, %f124;
	abs.f32 	%f15, %f125;
	abs.f32 	%f16, %f14;
	setp.lt.f32 	%p31, %f16, 0f00800000;
	mul.f32 	%f126, %f16, 0f4B800000;
	selp.f32 	%f127, %f126, %f16, %p31;
	selp.f32 	%f128, 0fC1C00000, 0f00000000, %p31;
	mov.b32 	%r29, %f127;
	add.s32 	%r30, %r29, -1060439283;
	and.b32  	%r31, %r30, -8388608;
	sub.s32 	%r32, %r29, %r31;
	mov.b32 	%f129, %r32;
	cvt.rn.f32.s32 	%f130, %r31;
	fma.rn.f32 	%f131, %f130, 0f34000000, %f128;
	add.f32 	%f132, %f129, 0fBF800000;
	add.f32 	%f133, %f129, 0f3F800000;
	rcp.approx.ftz.f32 	%f134, %f133;
	add.f32 	%f135, %f132, %f132;
	mul.f32 	%f136, %f135, %f134;
	mul.f32 	%f137, %f136, %f136;
	sub.f32 	%f138, %f132, %f136;
	add.f32 	%f139, %f138, %f138;
	neg.f32 	%f140, %f136;
	fma.rn.f32 	%f141, %f140, %f132, %f139;
	mul.rn.f32 	%f142, %f134, %f141;
	fma.rn.f32 	%f143, %f137, 0f3A2C32E4, 0f3B52E7DB;
	fma.rn.f32 	%f144, %f143, %f137, 0f3C93BB73;
	fma.rn.f32 	%f145, %f144, %f137, 0f3DF6384F;
	mul.rn.f32 	%f146, %f145, %f137;
	fma.rn.f32 	%f147, %f136, 0f3FB8AA3B, %f131;
	sub.f32 	%f148, %f131, %f147;
	fma.rn.f32 	%f149, %f136, 0f3FB8AA3B, %f148;
	fma.rn.f32 	%f150, %f142, 0f3FB8AA3B, %f149;
	fma.rn.f32 	%f151, %f136, 0f32A55E34, %f150;
	mul.f32 	%f152, %f146, 0f40400000;
	fma.rn.f32 	%f153, %f152, %f142, %f151;
	fma.rn.f32 	%f154, %f146, %f136, %f153;
	add.rn.f32 	%f155, %f147, %f154;
	neg.f32 	%f156, %f147;
	add.rn.f32 	%f157, %f155, %f156;
	neg.f32 	%f158, %f157;
	add.rn.f32 	%f159, %f154, %f158;
	mul.rn.f32 	%f160, %f155, %f4;
	neg.f32 	%f161, %f160;
	fma.rn.f32 	%f162, %f155, %f4, %f161;
	fma.rn.f32 	%f163, %f159, %f4, %f162;
	cvt.rni.f32.f32 	%f164, %f160;
	sub.f32 	%f165, %f160, %f164;
	add.f32 	%f166, %f165, %f163;
	fma.rn.f32 	%f167, %f166, 0f391FCB8E, 0f3AAF85ED;
	fma.rn.f32 	%f168, %f167, %f166, 0f3C1D9856;
	fma.rn.f32 	%f169, %f168, %f166, 0f3D6357BB;
	fma.rn.f32 	%f170, %f169, %f166, 0f3E75FDEC;
	fma.rn.f32 	%f171, %f170, %f166, 0f3F317218;
	fma.rn.f32 	%f172, %f171, %f166, 0f3F800000;
	cvt.rzi.s32.f32 	%r33, %f164;
	setp.gt.f32 	%p32, %f164, 0f00000000;
	selp.b32 	%r34, 0, -2097152000, %p32;
	add.s32 	%r35, %r34, 2130706432;
	mov.b32 	%f173, %r35;
	mul.f32 	%f174, %f172, %f173;
	shl.b32 	%r36, %r33, 23;
	sub.s32 	%r37, %r36, %r34;
	mov.b32 	%f175, %r37;
	mul.f32 	%f176, %f174, %f175;
	abs.f32 	%f177, %f160;
	setp.gt.f32 	%p33, %f177, 0f43180000;
	setp.lt.f32 	%p34, %f160, 0f00000000;
	selp.f32 	%f178, 0f00000000, 0f7F800000, %p34;
	selp.f32 	%f17, %f178, %f176, %p33;
	setp.eq.f32 	%p35, %f14, 0f3F800000;
	setp.eq.f32 	%p36, %f4, 0f00000000;
	or.pred  	%p37, %p36, %p35;
	mov.f32 	%f195, %f193;
	@%p37 bra 	$L__BB0_23;
	setp.num.f32 	%p38, %f16, %f16;
	abs.f32 	%f179, %f4;
	setp.num.f32 	%p39, %f179, %f179;
	and.pred  	%p40, %p38, %p39;
	@%p40 bra 	$L__BB0_18;
	add.rn.f32 	%f195, %f14, %f4;
	bra.uni 	$L__BB0_23;
$L__BB0_18:
	setp.neu.f32 	%p41, %f14, 0f00000000;
	setp.neu.f32 	%p42, %f16, 0f7F800000;
	and.pred  	%p43, %p41, %p42;
	@%p43 bra 	$L__BB0_20;
	setp.neu.f32 	%p50, %f15, 0f3F800000;
	add.f32 	%f184, %f14, %f14;
	mov.b32 	%r38, %f184;
	setp.lt.f32 	%p51, %f4, 0f00000000;
	xor.b32  	%r39, %r38, 2139095040;
	selp.b32 	%r40, %r39, %r38, %p51;
	and.b32  	%r41, %r40, 2147483647;
	selp.b32 	%r42, %r41, %r40, %p50;
	mov.b32 	%f195, %r42;
	bra.uni 	$L__BB0_23;
$L__BB0_20:
	setp.eq.f32 	%p44, %f14, 0fBF800000;
	setp.eq.f32 	%p45, %f179, 0f7F800000;
	and.pred  	%p46, %p44, %p45;
	mov.f32 	%f195, %f193;
	@%p46 bra 	$L__BB0_23;
	setp.geu.f32 	%p47, %f14, 0f00000000;
	mov.f32 	%f195, %f17;
	@%p47 bra 	$L__BB0_23;
	setp.neu.f32 	%p48, %f15, 0f3F800000;
	neg.f32 	%f181, %f17;
	selp.f32 	%f182, %f17, %f181, %p48;
	cvt.rmi.f32.f32 	%f183, %f4;
	setp.neu.f32 	%p49, %f4, %f183;
	selp.f32 	%f195, 0f7FFFFFFF, %f182, %p49;
$L__BB0_23:
	mul.f32 	%f185, %f194, %f195;
	mov.f32 	%f186, 0f3F800000;
	sub.f32 	%f187, %f186, %f185;
	fma.rn.f32 	%f188, %f35, %f187, %f185;
	setp.eq.f32 	%p52, %f37, 0f3F800000;
	sub.f32 	%f189, %f186, %f188;
	selp.f32 	%f197, %f189, %f188, %p52;
	setp.eq.f32 	%p53, %f36, 0f3F800000;
	cvta.to.global.u64 	%rd7, %rd4;
	add.s64 	%rd2, %rd7, %rd6;
	@%p53 bra 	$L__BB0_25;
	st.global.f32 	[%rd2], %f1;
	ld.global.f32 	%f196, [%rd1+4];
	bra.uni 	$L__BB0_26;
$L__BB0_25:
	st.global.f32 	[%rd2], %f197;
	mov.f32 	%f196, %f197;
$L__BB0_26:
	setp.eq.f32 	%p54, %f36, 0f3F800000;
	st.global.f32 	[%rd2+4], %f196;
	@%p54 bra 	$L__BB0_28;
	ld.global.f32 	%f190, [%rd1+8];
	st.global.f32 	[%rd2+8], %f190;
	bra.uni 	$L__BB0_29;
$L__BB0_28:
	st.global.f32 	[%rd2+8], %f197;
	ld.global.f32 	%f197, [%rd1+12];
$L__BB0_29:
	st.global.f32 	[%rd2+12], %f197;
$L__BB0_30:
	ret;

}


// ===== COMPILED SASS (sm_100) =====

	.target	sm_100

	.elftype	@"ET_EXEC"


//--------------------- .note.nv.tkinfo           --------------------------
	.section	.note.nv.tkinfo,"",@"SHT_NOTE"
	.sectionflags	@"SHF_NOTE_NV_TKINFO"
	.tkinfo
        /*0018*/ 	.word	0x00000002
        /*0030*/ 	.string	""
        /*0030*/ 	.string	"ptxas"
        /*0030*/ 	.string	"Cuda compilation tools, release 13.0, V13.0.88"
        /*0030*/ 	.string	"Build cuda_13.0.r13.0/compiler.36424714_0"
        /*0030*/ 	.string	"-arch sm_100 -m 64 "



//--------------------- .note.nv.cuinfo           --------------------------
	.section	.note.nv.cuinfo,"",@"SHT_NOTE"
	.sectionflags	@"SHF_NOTE_NV_CUINFO"
        /*0018*/ 	.short	0x0002
        /*001a*/ 	.short	0x0064
        /*001c*/ 	.short	0x0082
	.zero		2


//--------------------- .nv.info                  --------------------------
	.section	.nv.info,"",@"SHT_CUDA_INFO"
	.align	4


	//----- nvinfo : EIATTR_REGCOUNT
	.align		4
        /*0000*/ 	.byte	0x04, 0x2f
        /*0002*/ 	.short	(.L_1 - .L_0)
	.align		4
.L_0:
        /*0004*/ 	.word	index@(_Z19LumaKeyAdjustKerneliiffffffffffPKfPf)
        /*0008*/ 	.word	0x00000015


	//----- nvinfo : EIATTR_FRAME_SIZE
	.align		4
.L_1:
        /*000c*/ 	.byte	0x04, 0x11
        /*000e*/ 	.short	(.L_3 - .L_2)
	.align		4
.L_2:
        /*0010*/ 	.word	index@($__internal_1_$__cuda_sm3x_div_rn_noftz_f32_slowpath)
        /*0014*/ 	.word	0x00000000


	//----- nvinfo : EIATTR_FRAME_SIZE
	.align		4
.L_3:
        /*0018*/ 	.byte	0x04, 0x11
        /*001a*/ 	.short	(.L_5 - .L_4)
	.align		4
.L_4:
        /*001c*/ 	.word	index@($__internal_0_$__cuda_sm20_rcp_rn_f32_slowpath)
        /*0020*/ 	.word	0x00000000


	//----- nvinfo : EIATTR_FRAME_SIZE
	.align		4
.L_5:
        /*0024*/ 	.byte	0x04, 0x11
        /*0026*/ 	.short	(.L_7 - .L_6)
	.align		4
.L_6:
        /*0028*/ 	.word	index@(_Z19LumaKeyAdjustKerneliiffffffffffPKfPf)
        /*002c*/ 	.word	0x00000000


	//----- nvinfo : EIATTR_MIN_STACK_SIZE
	.align		4
.L_7:
        /*0030*/ 	.byte	0x04, 0x12
        /*0032*/ 	.short	(.L_9 - .L_8)
	.align		4
.L_8:
        /*0034*/ 	.word	index@(_Z19LumaKeyAdjustKerneliiffffffffffPKfPf)
        /*0038*/ 	.word	0x00000000
.L_9:


//--------------------- .nv.compat                --------------------------
	.section	.nv.compat,"",@"SHT_CUDA_COMPAT_INFO"
	.align	4
        /*0000*/ 	.byte	0x02, 0x09, 0x00, 0x00, 0x02, 0x02, 0x01, 0x00, 0x02, 0x05, 0x05, 0x00, 0x03, 0x07, 0x01, 0x01
        /*0010*/ 	.byte	0x02, 0x03, 0x00, 0x00, 0x02, 0x06, 0x01, 0x00, 0x04, 0x0b, 0x08, 0x00, 0x01, 0x00, 0x00, 0x00
        /*0020*/ 	.byte	0x00, 0x00, 0x00, 0x00


//--------------------- .nv.info._Z19LumaKeyAdjustKerneliiffffffffffPKfPf --------------------------
	.section	.nv.info._Z19LumaKeyAdjustKerneliiffffffffffPKfPf,"",@"SHT_CUDA_INFO"
	.sectionflags	@""
	.align	4


	//----- nvinfo : EIATTR_CUDA_API_VERSION
	.align		4
        /*0000*/ 	.byte	0x04, 0x37
        /*0002*/ 	.short	(.L_11 - .L_10)
.L_10:
        /*0004*/ 	.word	0x00000082


	//----- nvinfo : EIATTR_KPARAM_INFO
	.align		4
.L_11:
        /*0008*/ 	.byte	0x04, 0x17
        /*000a*/ 	.short	(.L_13 - .L_12)
.L_12:
        /*000c*/ 	.word	0x00000000
        /*0010*/ 	.short	0x000d
        /*0012*/ 	.short	0x0038
        /*0014*/ 	.byte	0x00, 0xf5, 0x21, 0x00


	//----- nvinfo : EIATTR_KPARAM_INFO
	.align		4
.L_13:
        /*0018*/ 	.byte	0x04, 0x17
        /*001a*/ 	.short	(.L_15 - .L_14)
.L_14:
        /*001c*/ 	.word	0x00000000
        /*0020*/ 	.short	0x000c
        /*0022*/ 	.short	0x0030
        /*0024*/ 	.byte	0x00, 0xf5, 0x21, 0x00


	//----- nvinfo : EIATTR_KPARAM_INFO
	.align		4
.L_15:
        /*0028*/ 	.byte	0x04, 0x17
        /*002a*/ 	.short	(.L_17 - .L_16)
.L_16:
        /*002c*/ 	.word	0x00000000
        /*0030*/ 	.short	0x000b
        /*0032*/ 	.short	0x002c
        /*0034*/ 	.byte	0x00, 0xf0, 0x11, 0x00


	//----- nvinfo : EIATTR_KPARAM_INFO
	.align		4
.L_17:
        /*0038*/ 	.byte	0x04, 0x17
        /*003a*/ 	.short	(.L_19 - .L_18)
.L_18:
        /*003c*/ 	.word	0x00000000
        /*0040*/ 	.short	0x000a
        /*0042*/ 	.short	0x0028
        /*0044*/ 	.byte	0x00, 0xf0, 0x11, 0x00


	//----- nvinfo : EIATTR_KPARAM_INFO
	.align		4
.L_19:
        /*0048*/ 	.byte	0x04, 0x17
        /*004a*/ 	.short	(.L_21 - .L_20)
.L_20:
        /*004c*/ 	.word	0x00000000
        /*0050*/ 	.short	0x0009
        /*0052*/ 	.short	0x0024
        /*0054*/ 	.byte	0x00, 0xf0, 0x11, 0x00


	//----- nvinfo : EIATTR_KPARAM_INFO
	.align		4
.L_21:
        /*0058*/ 	.byte	0x04, 0x17
        /*005a*/ 	.short	(.L_23 - .L_22)
.L_22:
        /*005c*/ 	.word	0x00000000
        /*0060*/ 	.short	0x0008
        /*0062*/ 	.short	0x0020
        /*0064*/ 	.byte	0x00, 0xf0, 0x11, 0x00


	//----- nvinfo : EIATTR_KPARAM_INFO
	.align		4
.L_23:
        /*0068*/ 	.byte	0x04, 0x17
        /*006a*/ 	.short	(.L_25 - .L_24)
.L_24:
        /*006c*/ 	.word	0x00000000
        /*0070*/ 	.short	0x0007
        /*0072*/ 	.short	0x001c
        /*0074*/ 	.byte	0x00, 0xf0, 0x11, 0x00


	//----- nvinfo : EIATTR_KPARAM_INFO
	.align		4
.L_25:
        /*0078*/ 	.byte	0x04, 0x17
        /*007a*/ 	.short	(.L_27 - .L_26)
.L_26:
        /*007c*/ 	.word	0x00000000
        /*0080*/ 	.short	0x0006
        /*0082*/ 	.short	0x0018
        /*0084*/ 	.byte	0x00, 0xf0, 0x11, 0x00


	//----- nvinfo : EIATTR_KPARAM_INFO
	.align		4
.L_27:
        /*0088*/ 	.byte	0x04, 0x17
        /*008a*/ 	.short	(.L_29 - .L_28)
.L_28:
        /*008c*/ 	.word	0x00000000
        /*0090*/ 	.short	0x0005
        /*0092*/ 	.short	0x0014
        /*0094*/ 	.byte	0x00, 0xf0, 0x11, 0x00


	//----- nvinfo : EIATTR_KPARAM_INFO
	.align		4
.L_29:
        /*0098*/ 	.byte	0x04, 0x17
        /*009a*/ 	.short	(.L_31 - .L_30)
.L_30:
        /*009c*/ 	.word	0x00000000
        /*00a0*/ 	.short	0x0004
        /*00a2*/ 	.short	0x0010
        /*00a4*/ 	.byte	0x00, 0xf0, 0x11, 0x00


	//----- nvinfo : EIATTR_KPARAM_INFO
	.align		4
.L_31:
        /*00a8*/ 	.byte	0x04, 0x17
        /*00aa*/ 	.short	(.L_33 - .L_32)
.L_32:
        /*00ac*/ 	.word	0x00000000
        /*00b0*/ 	.short	0x0003
        /*00b2*/ 	.short	0x000c
        /*00b4*/ 	.byte	0x00, 0xf0, 0x11, 0x00


	//----- nvinfo : EIATTR_KPARAM_INFO
	.align		4
.L_33:
        /*00b8*/ 	.byte	0x04, 0x17
        /*00ba*/ 	.short	(.L_35 - .L_34)
.L_34:
        /*00bc*/ 	.word	0x00000000
        /*00c0*/ 	.short	0x0002
        /*00c2*/ 	.short	0x0008
        /*00c4*/ 	.byte	0x00, 0xf0, 0x11, 0x00


	//----- nvinfo : EIATTR_KPARAM_INFO
	.align		4
.L_35:
        /*00c8*/ 	.byte	0x04, 0x17
        /*00ca*/ 	.short	(.L_37 - .L_36)
.L_36:
        /*00cc*/ 	.word	0x00000000
        /*00d0*/ 	.short	0x0001
        /*00d2*/ 	.short	0x0004
        /*00d4*/ 	.byte	0x00, 0xf0, 0x11, 0x00


	//----- nvinfo : EIATTR_KPARAM_INFO
	.align		4
.L_37:
        /*00d8*/ 	.byte	0x04, 0x17
        /*00da*/ 	.short	(.L_39 - .L_38)
.L_38:
        /*00dc*/ 	.word	0x00000000
        /*00e0*/ 	.short	0x0000
        /*00e2*/ 	.short	0x0000
        /*00e4*/ 	.byte	0x00, 0xf0, 0x11, 0x00


	//----- nvinfo : EIATTR_SPARSE_MMA_MASK
	.align		4
.L_39:
        /*00e8*/ 	.byte	0x03, 0x50
        /*00ea*/ 	.short	0x0000


	//----- nvinfo : EIATTR_MAXREG_COUNT
	.align		4
        /*00ec*/ 	.byte	0x03, 0x1b
        /*00ee*/ 	.short	0x00ff


	//----- nvinfo : EIATTR_MERCURY_ISA_VERSION
	.align		4
        /*00f0*/ 	.byte	0x03, 0x5f
        /*00f2*/ 	.short	0x0101


	//----- nvinfo : EIATTR_VRC_CTA_INIT_COUNT
	.align		4
        /*00f4*/ 	.byte	0x02, 0x4a
	.zero		1
	.zero		1


	//----- nvinfo : EIATTR_EXIT_INSTR_OFFSETS
	.align		4
        /*00f8*/ 	.byte	0x04, 0x1c
        /*00fa*/ 	.short	(.L_41 - .L_40)


	//   ....[0]....
.L_40:
        /*00fc*/ 	.word	0x000000c0


	//   ....[1]....
        /*0100*/ 	.word	0x000013a0


	//----- nvinfo : EIATTR_CRS_STACK_SIZE
	.align		4
.L_41:
        /*0104*/ 	.byte	0x04, 0x1e
        /*0106*/ 	.short	(.L_43 - .L_42)
.L_42:
        /*0108*/ 	.word	0x00000000


	//----- nvinfo : EIATTR_CBANK_PARAM_SIZE
	.align		4
.L_43:
        /*010c*/ 	.byte	0x03, 0x19
        /*010e*/ 	.short	0x0040


	//----- nvinfo : EIATTR_PARAM_CBANK
	.align		4
        /*0110*/ 	.byte	0x04, 0x0a
        /*0112*/ 	.short	(.L_45 - .L_44)
	.align		4
.L_44:
        /*0114*/ 	.word	index@(.nv.constant0._Z19LumaKeyAdjustKerneliiffffffffffPKfPf)
        /*0118*/ 	.short	0x0380
        /*011a*/ 	.short	0x0040


	//----- nvinfo : EIATTR_SW_WAR
	.align		4
.L_45:
        /*011c*/ 	.byte	0x04, 0x36
        /*011e*/ 	.short	(.L_47 - .L_46)
.L_46:
        /*0120*/ 	.word	0x00000008
.L_47:


//--------------------- .nv.callgraph             --------------------------
	.section	.nv.callgraph,"",@"SHT_CUDA_CALLGRAPH"
	.align	4
	.sectionentsize	8
	.align		4
        /*0000*/ 	.word	0x00000000
	.align		4
        /*0004*/ 	.word	0xffffffff
	.align		4
        /*0008*/ 	.word	0x00000000
	.align		4
        /*000c*/ 	.word	0xfffffffe
	.align		4
        /*0010*/ 	.word	0x00000000
	.align		4
        /*0014*/ 	.word	0xfffffffd
	.align		4
        /*0018*/ 	.word	0x00000000
	.align		4
        /*001c*/ 	.word	0xfffffffc


//--------------------- .text._Z19LumaKeyAdjustKerneliiffffffffffPKfPf --------------------------
	.section	.text._Z19LumaKeyAdjustKerneliiffffffffffPKfPf,"ax",@progbits
	.align	128
        .global         _Z19LumaKeyAdjustKerneliiffffffffffPKfPf
        .type           _Z19LumaKeyAdjustKerneliiffffffffffPKfPf,@function
        .size           _Z19LumaKeyAdjustKerneliiffffffffffPKfPf,(.L_x_28 - _Z19LumaKeyAdjustKerneliiffffffffffPKfPf)
        .other          _Z19LumaKeyAdjustKerneliiffffffffffPKfPf,@"STO_CUDA_ENTRY STV_DEFAULT"
_Z19LumaKeyAdjustKerneliiffffffffffPKfPf:
.text._Z19LumaKeyAdjustKerneliiffffffffffPKfPf:
[----:B------:R-:W-:Y:S01]  /*0000*/  LDC R1, c[0x0][0x37c] ;  /* 0x0000df00ff017b82 */ /* 0x000fe20000000800 */
[----:B------:R-:W0:Y:S07]  /*0010*/  S2R R2, SR_TID.Y ;  /* 0x0000000000027919 */ /* 0x000e2e0000002200 */
[----:B------:R-:W1:Y:S01]  /*0020*/  LDC R0, c[0x0][0x360] ;  /* 0x0000d800ff007b82 */ /* 0x000e620000000800 */
[----:B------:R-:W2:Y:S01]  /*0030*/  LDCU.64 UR6, c[0x0][0x380] ;  /* 0x00007000ff0677ac */ /* 0x000ea20008000a00 */
[----:B------:R-:W1:Y:S06]  /*0040*/  S2R R5, SR_TID.X ;  /* 0x0000000000057919 */ /* 0x000e6c0000002100 */
[----:B------:R-:W0:Y:S08]  /*0050*/  S2UR UR5, SR_CTAID.Y ;  /* 0x00000000000579c3 */ /* 0x000e300000002600 */
[----:B------:R-:W0:Y:S08]  /*0060*/  LDC R3, c[0x0][0x364] ;  /* 0x0000d900ff037b82 */ /* 0x000e300000000800 */
[----:B------:R-:W1:Y:S01]  /*0070*/  S2UR UR4, SR_CTAID.X ;  /* 0x00000000000479c3 */ /* 0x000e620000002500 */
[----:B0-----:R-:W-:-:S05]  /*0080*/  IMAD R3, R3, UR5, R2 ;  /* 0x0000000503037c24 */ /* 0x001fca000f8e0202 */
[----:B--2---:R-:W-:Y:S01]  /*0090*/  ISETP.GE.AND P0, PT, R3, UR7, PT ;  /* 0x0000000703007c0c */ /* 0x004fe2000bf06270 */
[----:B-1----:R-:W-:-:S05]  /*00a0*/  IMAD R0, R0, UR4, R5 ;  /* 0x0000000400007c24 */ /* 0x002fca000f8e0205 */
[----:B------:R-:W-:-:S13]  /*00b0*/  ISETP.GE.OR P0, PT, R0, UR6, P0 ;  /* 0x0000000600007c0c */ /* 0x000fda0008706670 */
[----:B------:R-:W-:Y:S05]  /*00c0*/  @P0 EXIT ;  /* 0x000000000000094d */ /* 0x000fea0003800000 */
[----:B------:R-:W0:Y:S01]  /*00d0*/  LDC.64 R4, c[0x0][0x3b0] ;  /* 0x0000ec00ff047b82 */ /* 0x000e220000000a00 */
[----:B------:R-:W1:Y:S01]  /*00e0*/  LDCU.64 UR4, c[0x0][0x358] ;  /* 0x00006b00ff0477ac */ /* 0x000e620008000a00 */
[----:B------:R-:W-:Y:S01]  /*00f0*/  IMAD R6, R3, UR6, R0 ;  /* 0x0000000603067c24 */ /* 0x000fe2000f8e0200 */
[----:B------:R-:W2:Y:S04]  /*0100*/  LDCU UR6, c[0x0][0x3a0] ;  /* 0x00007400ff0677ac */ /* 0x000ea80008000800 */
[----:B------:R-:W-:Y:S01]  /*0110*/  SHF.L.U32 R6, R6, 0x2, RZ ;  /* 0x0000000206067819 */ /* 0x000fe200000006ff */
[----:B------:R-:W3:Y:S04]  /*0120*/  LDC R9, c[0x0][0x398] ;  /* 0x0000e600ff097b82 */ /* 0x000ee80000000800 */
[----:B0-----:R-:W-:-:S05]  /*0130*/  IMAD.WIDE R4, R6, 0x4, R4 ;  /* 0x0000000406047825 */ /* 0x001fca00078e0204 */
[----:B-1----:R-:W4:Y:S04]  /*0140*/  LDG.E R0, desc[UR4][R4.64+0x4] ;  /* 0x0000040404007981 */ /* 0x002f28000c1e1900 */
[----:B------:R-:W5:Y:S04]  /*0150*/  LDG.E R2, desc[UR4][R4.64] ;  /* 0x0000000404027981 */ /* 0x000f68000c1e1900 */
[----:B------:R-:W2:Y:S01]  /*0160*/  LDG.E R8, desc[UR4][R4.64+0x8] ;  /* 0x0000080404087981 */ /* 0x000ea2000c1e1900 */
[----:B---3--:R-:W-:-:S05]  /*0170*/  VIADD R7, R9, 0x1800000 ;  /* 0x0180000009077836 */ /* 0x008fca0000000000 */
[----:B------:R-:W-:-:S04]  /*0180*/  LOP3.LUT R7, R7, 0x7f800000, RZ, 0xc0, !PT ;  /* 0x7f80000007077812 */ /* 0x000fc800078ec0ff */
[----:B------:R-:W-:Y:S01]  /*0190*/  ISETP.GT.U32.AND P0, PT, R7, 0x1ffffff, PT ;  /* 0x01ffffff0700780c */ /* 0x000fe20003f04070 */
[----:B----4-:R-:W-:-:S04]  /*01a0*/  FMUL R3, R0, 0.71520000696182250977 ;  /* 0x3f37175900037820 */ /* 0x010fc80000400000 */
[----:B-----5:R-:W-:-:S04]  /*01b0*/  FFMA R3, R2, 0.21259999275207519531, R3 ;  /* 0x3e59b3d002037823 */ /* 0x020fc80000000003 */
[----:B--2---:R-:W-:-:S04]  /*01c0*/  FFMA R3, R8, 0.072200000286102294922, R3 ;  /* 0x3d93dd9808037823 */ /* 0x004fc80000000003 */
[----:B------:R-:W-:Y:S01]  /*01d0*/  FADD.SAT R7, R3, -UR6 ;  /* 0x8000000603077e21 */ /* 0x000fe20008002000 */
[----:B------:R-:W-:Y:S06]  /*01e0*/  @P0 BRA `(.L_x_0) ;  /* 0x0000000000180947 */ /* 0x000fec0003800000 */
[----:B------:R-:W0:Y:S01]  /*01f0*/  LDCU UR6, c[0x0][0x398] ;  /* 0x00007300ff0677ac */ /* 0x000e220008000800 */
[----:B------:R-:W-:Y:S02]  /*0200*/  MOV R10, 0x230 ;  /* 0x00000230000a7802 */ /* 0x000fe40000000f00 */
[----:B0-----:R-:W-:-:S07]  /*0210*/  MOV R0, UR6 ;  /* 0x0000000600007c02 */ /* 0x001fce0008000f00 */
[----:B------:R-:W-:Y:S05]  /*0220*/  CALL.REL.NOINC `($__internal_0_$__cuda_sm20_rcp_rn_f32_slowpath) ;  /* 0x0000001000607944 */ /* 0x000fea0003c00000 */
[----:B------:R-:W-:Y:S01]  /*0230*/  IMAD.MOV.U32 R8, RZ, RZ, R3 ;  /* 0x000000ffff087224 */ /* 0x000fe200078e0003 */
[----:B------:R-:W-:Y:S06]  /*0240*/  BRA `(.L_x_1) ;  /* 0x0000000000107947 */ /* 0x000fec0003800000 */
.L_x_0:
[----:B------:R-:W0:Y:S02]  /*0250*/  MUFU.RCP R8, R9 ;  /* 0x0000000900087308 */ /* 0x000e240000001000 */
[----:B0-----:R-:W-:-:S04]  /*0260*/  FFMA R0, R8, R9, -1 ;  /* 0xbf80000008007423 */ /* 0x001fc80000000009 */
[----:B------:R-:W-:-:S04]  /*0270*/  FADD.FTZ R3, -R0, -RZ ;  /* 0x800000ff00037221 */ /* 0x000fc80000010100 */
[----:B------:R-:W-:-:S07]  /*0280*/  FFMA R8, R8, R3, R8 ;  /* 0x0000000308087223 */ /* 0x000fce0000000008 */
.L_x_1:
[----:B------:R-:W0:Y:S02]  /*0290*/  LDC R10, c[0x0][0x39c] ;  /* 0x0000e700ff0a7b82 */ /* 0x000e240000000800 */
[----:B0-----:R-:W-:-:S04]  /*02a0*/  IADD3 R0, PT, PT, R10, 0x1800000, RZ ;  /* 0x018000000a007810 */ /* 0x001fc80007ffe0ff */
[----:B------:R-:W-:-:S04]  /*02b0*/  LOP3.LUT R0, R0, 0x7f800000, RZ, 0xc0, !PT ;  /* 0x7f80000000007812 */ /* 0x000fc800078ec0ff */
[----:B------:R-:W-:-:S13]  /*02c0*/  ISETP.GT.U32.AND P0, PT, R0, 0x1ffffff, PT ;  /* 0x01ffffff0000780c */ /* 0x000fda0003f04070 */
[----:B------:R-:W-:Y:S05]  /*02d0*/  @P0 BRA `(.L_x_2) ;  /* 0x0000000000140947 */ /* 0x000fea0003800000 */
[----:B------:R-:W0:Y:S01]  /*02e0*/  LDC R0, c[0x0][0x39c] ;  /* 0x0000e700ff007b82 */ /* 0x000e220000000800 */
[----:B------:R-:W-:-:S07]  /*02f0*/  MOV R10, 0x310 ;  /* 0x00000310000a7802 */ /* 0x000fce0000000f00 */
[----:B0-----:R-:W-:Y:S05]  /*0300*/  CALL.REL.NOINC `($__internal_0_$__cuda_sm20_rcp_rn_f32_slowpath) ;  /* 0x0000001000287944 */ /* 0x001fea0003c00000 */
[----:B------:R-:W-:Y:S01]  /*0310*/  IMAD.MOV.U32 R9, RZ, RZ, R3 ;  /* 0x000000ffff097224 */ /* 0x000fe200078e0003 */
[----:B------:R-:W-:Y:S06]  /*0320*/  BRA `(.L_x_3) ;  /* 0x0000000000107947 */ /* 0x000fec0003800000 */
.L_x_2:
[----:B------:R-:W0:Y:S02]  /*0330*/  MUFU.RCP R9, R10 ;  /* 0x0000000a00097308 */ /* 0x000e240000001000 */
[----:B0-----:R-:W-:-:S04]  /*0340*/  FFMA R0, R9, R10, -1 ;  /* 0xbf80000009007423 */ /* 0x001fc8000000000a */
[----:B------:R-:W-:-:S04]  /*0350*/  FADD.FTZ R0, -R0, -RZ ;  /* 0x800000ff00007221 */ /* 0x000fc80000010100 */
[----:B------:R-:W-:-:S07]  /*0360*/  FFMA R9, R9, R0, R9 ;  /* 0x0000000009097223 */ /* 0x000fce0000000009 */
.L_x_3:
[----:B------:R-:W0:Y:S01]  /*0370*/  LDCU UR6, c[0x0][0x388] ;  /* 0x00007100ff0677ac */ /* 0x000e220008000800 */
[----:B------:R-:W-:Y:S01]  /*0380*/  HFMA2 R10, -RZ, RZ, 0, 0 ;  /* 0x00000000ff0a7431 */ /* 0x000fe200000001ff */
[----:B0-----:R-:W-:-:S13]  /*0390*/  FSETP.NEU.AND P0, PT, RZ, UR6, PT ;  /* 0x00000006ff007c0b */ /* 0x001fda000bf0d000 */
[----:B------:R-:W-:Y:S05]  /*03a0*/  @!P0 BRA `(.L_x_4) ;  /* 0x0000000400d08947 */ /* 0x000fea0003800000 */
[----:B------:R-:W0:Y:S01]  /*03b0*/  LDC R11, c[0x0][0x38c] ;  /* 0x0000e300ff0b7b82 */ /* 0x000e220000000800 */
[----:B------:R-:W-:Y:S01]  /*03c0*/  BSSY.RECONVERGENT B0, `(.L_x_4) ;  /* 0x0000072000007945 */ /* 0x000fe20003800200 */
[----:B------:R-:W-:Y:S02]  /*03d0*/  IMAD.MOV.U32 R10, RZ, RZ, 0x3f800000 ;  /* 0x3f800000ff0a7424 */ /* 0x000fe400078e00ff */
[----:B0-----:R-:W-:-:S04]  /*03e0*/  FADD R0, R11, -1 ;  /* 0xbf8000000b007421 */ /* 0x001fc80000000000 */
[----:B------:R-:W-:-:S05]  /*03f0*/  FADD R0, R0, UR6 ;  /* 0x0000000600007e21 */ /* 0x000fca0008000000 */
[----:B------:R-:W-:-:S13]  /*0400*/  FSETP.GE.AND P0, PT, R0, R7, PT ;  /* 0x000000070000720b */ /* 0x000fda0003f06000 */
[----:B------:R-:W-:Y:S05]  /*0410*/  @P0 BRA `(.L_x_5) ;  /* 0x0000000400b00947 */ /* 0x000fea0003800000 */
[----:B------:R-:W-:Y:S02]  /*0420*/  FSETP.GTU.AND P0, PT, R7, UR6, PT ;  /* 0x0000000607007c0b */ /* 0x000fe4000bf0c000 */
[----:B------:R-:W-:-:S11]  /*0430*/  MOV R10, RZ ;  /* 0x000000ff000a7202 */ /* 0x000fd60000000f00 */
[----:B------:R-:W-:Y:S05]  /*0440*/  @P0 BRA `(.L_x_5) ;  /* 0x0000000400a40947 */ /* 0x000fea0003800000 */
[----:B------:R-:W-:Y:S01]  /*0450*/  FADD R11, -R11, 1 ;  /* 0x3f8000000b0b7421 */ /* 0x000fe20000000100 */
[----:B------:R-:W-:Y:S01]  /*0460*/  FADD R0, -R7, UR6 ;  /* 0x0000000607007e21 */ /* 0x000fe20008000100 */
[----:B------:R-:W-:Y:S02]  /*0470*/  BSSY.RECONVERGENT B1, `(.L_x_6) ;  /* 0x000000d000017945 */ /* 0x000fe40003800200 */
[----:B------:R-:W0:Y:S08]  /*0480*/  MUFU.RCP R10, R11 ;  /* 0x0000000b000a7308 */ /* 0x000e300000001000 */
[----:B------:R-:W1:Y:S01]  /*0490*/  FCHK P0, R0, R11 ;  /* 0x0000000b00007302 */ /* 0x000e620000000000 */
[----:B0-----:R-:W-:-:S04]  /*04a0*/  FFMA R3, -R11, R10, 1 ;  /* 0x3f8000000b037423 */ /* 0x001fc8000000010a */
[----:B------:R-:W-:-:S04]  /*04b0*/  FFMA R3, R10, R3, R10 ;  /* 0x000000030a037223 */ /* 0x000fc8000000000a */
[----:B------:R-:W-:-:S04]  /*04c0*/  FFMA R10, R0, R3, RZ ;  /* 0x00000003000a7223 */ /* 0x000fc800000000ff */
[----:B------:R-:W-:-:S04]  /*04d0*/  FFMA R12, -R11, R10, R0 ;  /* 0x0000000a0b0c7223 */ /* 0x000fc80000000100 */
[----:B------:R-:W-:Y:S01]  /*04e0*/  FFMA R3, R3, R12, R10 ;  /* 0x0000000c03037223 */ /* 0x000fe2000000000a */
[----:B-1----:R-:W-:Y:S06]  /*04f0*/  @!P0 BRA `(.L_x_7) ;  /* 0x0000000000108947 */ /* 0x002fec0003800000 */
[----:B------:R-:W-:Y:S01]  /*0500*/  IMAD.MOV.U32 R3, RZ, RZ, R11 ;  /* 0x000000ffff037224 */ /* 0x000fe200078e000b */
[----:B------:R-:W-:-:S07]  /*0510*/  MOV R12, 0x530 ;  /* 0x00000530000c7802 */ /* 0x000fce0000000f00 */
[----:B------:R-:W-:Y:S05]  /*0520*/  CALL.REL.NOINC `($__internal_1_$__cuda_sm3x_div_rn_noftz_f32_slowpath) ;  /* 0x00000010006c7944 */ /* 0x000fea0003c00000 */
[----:B------:R-:W-:-:S07]  /*0530*/  MOV R3, R0 ;  /* 0x0000000000037202 */ /* 0x000fce0000000f00 */
.L_x_7:
[----:B------:R-:W-:Y:S05]  /*0540*/  BSYNC.RECONVERGENT B1 ;  /* 0x0000000000017941 */ /* 0x000fea0003800200 */
.L_x_6:
[C---:B------:R-:W-:Y:S01]  /*0550*/  FMUL R0, |R3|.reuse, 16777216 ;  /* 0x4b80000003007820 */ /* 0x040fe20000400200 */
[----:B------:R-:W-:Y:S01]  /*0560*/  FSETP.GEU.AND P0, PT, |R3|, 1.175494350822287508e-38, PT ;  /* 0x008000000300780b */ /* 0x000fe20003f0e200 */
[----:B------:R-:W-:-:S03]  /*0570*/  IMAD.MOV.U32 R17, RZ, RZ, 0x3a2c32e4 ;  /* 0x3a2c32e4ff117424 */ /* 0x000fc600078e00ff */
[----:B------:R-:W-:-:S05]  /*0580*/  FSEL R0, R0, |R3|, !P0 ;  /* 0x4000000300007208 */ /* 0x000fca0004000000 */
[----:B------:R-:W-:-:S05]  /*0590*/  VIADD R10, R0, 0xc0cafb0d ;  /* 0xc0cafb0d000a7836 */ /* 0x000fca0000000000 */
[----:B------:R-:W-:Y:S02]  /*05a0*/  LOP3.LUT R11, R10, 0xff800000, RZ, 0xc0, !PT ;  /* 0xff8000000a0b7812 */ /* 0x000fe400078ec0ff */
[----:B------:R-:W-:Y:S02]  /*05b0*/  FSEL R10, RZ, -24, P0 ;  /* 0xc1c00000ff0a7808 */ /* 0x000fe40000000000 */
[-C--:B------:R-:W-:Y:S02]  /*05c0*/  IADD3 R0, PT, PT, R0, -R11.reuse, RZ ;  /* 0x8000000b00007210 */ /* 0x080fe40007ffe0ff */
[----:B------:R-:W-:-:S03]  /*05d0*/  I2FP.F32.S32 R11, R11 ;  /* 0x0000000b000b7245 */ /* 0x000fc60000201400 */
[C---:B------:R-:W-:Y:S01]  /*05e0*/  FADD R12, R0.reuse, 1 ;  /* 0x3f800000000c7421 */ /* 0x040fe20000000000 */
[----:B------:R-:W-:Y:S01]  /*05f0*/  FADD R13, R0, -1 ;  /* 0xbf800000000d7421 */ /* 0x000fe20000000000 */
[----:B------:R-:W-:-:S03]  /*0600*/  FFMA R11, R11, 1.1920928955078125e-07, R10 ;  /* 0x340000000b0b7823 */ /* 0x000fc6000000000a */
[----:B------:R-:W-:Y:S01]  /*0610*/  FADD R15, R13, R13 ;  /* 0x0000000d0d0f7221 */ /* 0x000fe20000000000 */
[----:B------:R-:W0:Y:S03]  /*0620*/  MUFU.RCP R12, R12 ;  /* 0x0000000c000c7308 */ /* 0x000e260000001000 */
[----:B0-----:R-:W-:-:S04]  /*0630*/  FMUL R0, R12, R15 ;  /* 0x0000000f0c007220 */ /* 0x001fc80000400000 */
[----:B------:R-:W-:Y:S01]  /*0640*/  FADD R15, R13, -R0 ;  /* 0x800000000d0f7221 */ /* 0x000fe20000000000 */
[CC--:B------:R-:W-:Y:S01]  /*0650*/  FMUL R14, R0.reuse, R0.reuse ;  /* 0x00000000000e7220 */ /* 0x0c0fe20000400000 */
[----:B------:R-:W-:Y:S02]  /*0660*/  FFMA R10, R0, 1.4426950216293334961, R11 ;  /* 0x3fb8aa3b000a7823 */ /* 0x000fe4000000000b */
[----:B------:R-:W-:Y:S01]  /*0670*/  FADD R16, R15, R15 ;  /* 0x0000000f0f107221 */ /* 0x000fe20000000000 */
[C---:B------:R-:W-:Y:S01]  /*0680*/  FFMA R15, R14.reuse, R17, 0.0032181653659790754318 ;  /* 0x3b52e7db0e0f7423 */ /* 0x040fe20000000011 */
[----:B------:R-:W-:Y:S02]  /*0690*/  FADD R11, R11, -R10 ;  /* 0x8000000a0b0b7221 */ /* 0x000fe40000000000 */
[----:B------:R-:W-:Y:S01]  /*06a0*/  FFMA R13, R13, -R0, R16 ;  /* 0x800000000d0d7223 */ /* 0x000fe20000000010 */
[----:B------:R-:W-:Y:S01]  /*06b0*/  FFMA R15, R14, R15, 0.018033718690276145935 ;  /* 0x3c93bb730e0f7423 */ /* 0x000fe2000000000f */
[----:B------:R-:W-:-:S02]  /*06c0*/  FFMA R16, R0, 1.4426950216293334961, R11 ;  /* 0x3fb8aa3b00107823 */ /* 0x000fc4000000000b */
[----:B------:R-:W-:Y:S01]  /*06d0*/  FMUL R13, R12, R13 ;  /* 0x0000000d0c0d7220 */ /* 0x000fe20000400000 */
[----:B------:R-:W-:-:S03]  /*06e0*/  FFMA R15, R14, R15, 0.12022458761930465698 ;  /* 0x3df6384f0e0f7423 */ /* 0x000fc6000000000f */
[----:B------:R-:W-:Y:S01]  /*06f0*/  FFMA R11, R13, 1.4426950216293334961, R16 ;  /* 0x3fb8aa3b0d0b7823 */ /* 0x000fe20000000010 */
[----:B------:R-:W-:-:S03]  /*0700*/  FMUL R15, R14, R15 ;  /* 0x0000000f0e0f7220 */ /* 0x000fc60000400000 */
[----:B------:R-:W-:Y:S01]  /*0710*/  FFMA R12, R0, 1.9251366722983220825e-08, R11 ;  /* 0x32a55e34000c7823 */ /* 0x000fe2000000000b */
[----:B------:R-:W-:-:S04]  /*0720*/  FMUL R11, R15, 3 ;  /* 0x404000000f0b7820 */ /* 0x000fc80000400000 */
[----:B------:R-:W-:-:S04]  /*0730*/  FFMA R12, R13, R11, R12 ;  /* 0x0000000b0d0c7223 */ /* 0x000fc8000000000c */
[----:B------:R-:W-:-:S04]  /*0740*/  FFMA R15, R0, R15, R12 ;  /* 0x0000000f000f7223 */ /* 0x000fc8000000000c */
[----:B------:R-:W-:-:S04]  /*0750*/  FADD R0, R10, R15 ;  /* 0x0000000f0a007221 */ /* 0x000fc80000000000 */
[----:B------:R-:W-:Y:S01]  /*0760*/  FMUL R11, R0, R8 ;  /* 0x00000008000b7220 */ /* 0x000fe20000400000 */
[----:B------:R-:W-:-:S03]  /*0770*/  FADD R10, -R10, R0 ;  /* 0x000000000a0a7221 */ /* 0x000fc60000000100 */
[----:B------:R-:W0:Y:S01]  /*0780*/  FRND R12, R11 ;  /* 0x0000000b000c7307 */ /* 0x000e220000201000 */
[----:B------:R-:W-:Y:S01]  /*0790*/  FADD R15, R15, -R10 ;  /* 0x8000000a0f0f7221 */ /* 0x000fe20000000000 */
[-C--:B------:R-:W-:Y:S01]  /*07a0*/  FFMA R0, R0, R8.reuse, -R11 ;  /* 0x0000000800007223 */ /* 0x080fe2000000080b */
[----:B------:R-:W-:Y:S01]  /*07b0*/  HFMA2 R10, -RZ, RZ, 0.64013671875, -15.109375 ;  /* 0x391fcb8eff0a7431 */ /* 0x000fe200000001ff */
[----:B------:R-:W-:Y:S02]  /*07c0*/  FSETP.GT.AND P1, PT, |R11|, 152, PT ;  /* 0x431800000b00780b */ /* 0x000fe40003f24200 */
[----:B------:R-:W-:Y:S01]  /*07d0*/  FFMA R0, R15, R8, R0 ;  /* 0x000000080f007223 */ /* 0x000fe20000000000 */
[C---:B------:R-:W-:Y:S01]  /*07e0*/  FSETP.GEU.AND P2, PT, R11.reuse, RZ, PT ;  /* 0x000000ff0b00720b */ /* 0x040fe20003f4e000 */
[----:B------:R-:W1:Y:S01]  /*07f0*/  F2I.NTZ R14, R11 ;  /* 0x0000000b000e7305 */ /* 0x000e620000203100 */
[----:B0-----:R-:W-:Y:S01]  /*0800*/  FADD R13, R11, -R12 ;  /* 0x8000000c0b0d7221 */ /* 0x001fe20000000000 */
[----:B------:R-:W-:-:S03]  /*0810*/  FSETP.GT.AND P0, PT, R12, RZ, PT ;  /* 0x000000ff0c00720b */ /* 0x000fc60003f04000 */
[----:B------:R-:W-:Y:S01]  /*0820*/  FADD R13, R0, R13 ;  /* 0x0000000d000d7221 */ /* 0x000fe20000000000 */
[----:B------:R-:W-:Y:S02]  /*0830*/  SEL R15, RZ, 0x83000000, P0 ;  /* 0x83000000ff0f7807 */ /* 0x000fe40000000000 */
[----:B------:R-:W-:Y:S01]  /*0840*/  FSETP.NEU.AND P0, PT, R3, 1, PT ;  /* 0x3f8000000300780b */ /* 0x000fe20003f0d000 */
[----:B------:R-:W-:-:S03]  /*0850*/  FFMA R0, R13, R10, 0.0013391353422775864601 ;  /* 0x3aaf85ed0d007423 */ /* 0x000fc6000000000a */
[----:B------:R-:W-:Y:S01]  /*0860*/  FSETP.EQ.OR P0, PT, R8, RZ, !P0 ;  /* 0x000000ff0800720b */ /* 0x000fe20004702400 */
[----:B------:R-:W-:-:S04]  /*0870*/  FFMA R0, R13, R0, 0.0096188392490148544312 ;  /* 0x3c1d98560d007423 */ /* 0x000fc80000000000 */
[----:B------:R-:W-:-:S04]  /*0880*/  FFMA R0, R13, R0, 0.055503588169813156128 ;  /* 0x3d6357bb0d007423 */ /* 0x000fc80000000000 */
[----:B------:R-:W-:Y:S01]  /*0890*/  FFMA R10, R13, R0, 0.24022644758224487305 ;  /* 0x3e75fdec0d0a7423 */ /* 0x000fe20000000000 */
[----:B------:R-:W-:-:S03]  /*08a0*/  FMUL R0, R8, 0.5 ;  /* 0x3f00000008007820 */ /* 0x000fc60000400000 */
[----:B------:R-:W-:-:S03]  /*08b0*/  FFMA R10, R13, R10, 0.69314718246459960938 ;  /* 0x3f3172180d0a7423 */ /* 0x000fc6000000000a */
[----:B------:R-:W0:Y:S01]  /*08c0*/  FRND.TRUNC R0, R0 ;  /* 0x0000000000007307 */ /* 0x000e22000020d000 */
[----:B------:R-:W-:Y:S01]  /*08d0*/  FFMA R10, R13, R10, 1 ;  /* 0x3f8000000d0a7423 */ /* 0x000fe2000000000a */
[----:B------:R-:W-:Y:S01]  /*08e0*/  VIADD R13, R15, 0x7f000000 ;  /* 0x7f0000000f0d7836 */ /* 0x000fe20000000000 */
[----:B-1----:R-:W-:-:S03]  /*08f0*/  LEA R15, R14, -R15, 0x17 ;  /* 0x8000000f0e0f7211 */ /* 0x002fc600078eb8ff */
[----:B------:R-:W-:-:S04]  /*0900*/  FMUL R10, R10, R13 ;  /* 0x0000000d0a0a7220 */ /* 0x000fc80000400000 */
[----:B------:R-:W-:Y:S01]  /*0910*/  FMUL R15, R10, R15 ;  /* 0x0000000f0a0f7220 */ /* 0x000fe20000400000 */
[----:B------:R-:W-:Y:S01]  /*0920*/  IMAD.MOV.U32 R10, RZ, RZ, 0x3f800000 ;  /* 0x3f800000ff0a7424 */ /* 0x000fe200078e00ff */
[----:B------:R-:W-:Y:S01]  /*0930*/  @P1 FSEL R15, RZ, +INF , !P2 ;  /* 0x7f800000ff0f1808 */ /* 0x000fe20005000000 */
[----:B0-----:R-:W-:Y:S01]  /*0940*/  FADD R11, R0, R0 ;  /* 0x00000000000b7221 */ /* 0x001fe20000000000 */
[----:B------:R-:W-:Y:S06]  /*0950*/  @P0 BRA `(.L_x_5) ;  /* 0x0000000000600947 */ /* 0x000fec0003800000 */
[----:B------:R-:W-:-:S04]  /*0960*/  FSETP.NAN.AND P0, PT, |R8|, |R8|, PT ;  /* 0x400000080800720b */ /* 0x000fc80003f08200 */
[----:B------:R-:W-:-:S13]  /*0970*/  FSETP.NUM.AND P0, PT, |R3|, |R3|, !P0 ;  /* 0x400000030300720b */ /* 0x000fda0004707200 */
[----:B------:R-:W-:Y:S01]  /*0980*/  @!P0 FADD R10, R3, R8 ;  /* 0x00000008030a8221 */ /* 0x000fe20000000000 */
[----:B------:R-:W-:Y:S06]  /*0990*/  @!P0 BRA `(.L_x_5) ;  /* 0x0000000000508947 */ /* 0x000fec0003800000 */
[----:B------:R-:W-:Y:S01]  /*09a0*/  FSETP.NEU.AND P0, PT, |R3|, +INF , PT ;  /* 0x7f8000000300780b */ /* 0x000fe20003f0d200 */
[----:B------:R-:W-:-:S03]  /*09b0*/  FADD R11, -R11, R8 ;  /* 0x000000080b0b7221 */ /* 0x000fc60000000100 */
[----:B------:R-:W-:-:S04]  /*09c0*/  FSETP.NEU.AND P0, PT, R3, RZ, P0 ;  /* 0x000000ff0300720b */ /* 0x000fc8000070d000 */
[----:B------:R-:W-:Y:S02]  /*09d0*/  FSETP.GEU.OR P1, PT, R8, RZ, P0 ;  /* 0x000000ff0800720b */ /* 0x000fe4000072e400 */
[----:B------:R-:W-:-:S07]  /*09e0*/  FSETP.NEU.AND P2, PT, |R11|, 1, !P0 ;  /* 0x3f8000000b00780b */ /* 0x000fce000474d200 */
[----:B------:R-:W-:-:S05]  /*09f0*/  @!P0 FADD R10, R3, R3 ;  /* 0x00000003030a8221 */ /* 0x000fca0000000000 */
[----:B------:R-:W-:-:S04]  /*0a00*/  @!P1 LOP3.LUT R10, R10, 0x7f800000, RZ, 0x3c, !PT ;  /* 0x7f8000000a0a9812 */ /* 0x000fc800078e3cff */
[----:B------:R-:W-:Y:S01]  /*0a10*/  @P2 LOP3.LUT R10, R10, 0x7fffffff, RZ, 0xc0, !PT ;  /* 0x7fffffff0a0a2812 */ /* 0x000fe200078ec0ff */
[----:B------:R-:W-:Y:S06]  /*0a20*/  @!P0 BRA `(.L_x_5) ;  /* 0x00000000002c8947 */ /* 0x000fec0003800000 */
[----:B------:R-:W-:Y:S02]  /*0a30*/  FSETP.NEU.AND P0, PT, |R8|, +INF , PT ;  /* 0x7f8000000800780b */ /* 0x000fe40003f0d200 */
[----:B------:R-:W-:Y:S02]  /*0a40*/  FSETP.EQ.AND P1, PT, R3, -1, PT ;  /* 0xbf8000000300780b */ /* 0x000fe40003f22000 */
[----:B------:R-:W-:-:S11]  /*0a50*/  MOV R10, 0x3f800000 ;  /* 0x3f800000000a7802 */ /* 0x000fd60000000f00 */
[----:B------:R-:W-:Y:S05]  /*0a60*/  @!P0 BRA P1, `(.L_x_5) ;  /* 0x00000000001c8947 */ /* 0x000fea0000800000 */
[----:B------:R-:W-:Y:S01]  /*0a70*/  FSETP.GEU.AND P1, PT, R3, RZ, PT ;  /* 0x000000ff0300720b */ /* 0x000fe20003f2e000 */
[----:B------:R-:W-:-:S12]  /*0a80*/  IMAD.MOV.U32 R10, RZ, RZ, R15 ;  /* 0x000000ffff0a7224 */ /* 0x000fd800078e000f */
[----:B------:R-:W0:Y:S01]  /*0a90*/  @!P1 FRND.FLOOR R3, R8 ;  /* 0x0000000800039307 */ /* 0x000e220000205000 */
[----:B------:R-:W-:-:S04]  /*0aa0*/  @!P1 FSETP.NEU.AND P2, PT, |R11|, 1, PT ;  /* 0x3f8000000b00980b */ /* 0x000fc80003f4d200 */
[----:B------:R-:W-:Y:S02]  /*0ab0*/  @!P1 FSEL R0, R15, -R15, P2 ;  /* 0x8000000f0f009208 */ /* 0x000fe40001000000 */
[----:B0-----:R-:W-:-:S04]  /*0ac0*/  @!P1 FSETP.NEU.AND P0, PT, R8, R3, PT ;  /* 0x000000030800920b */ /* 0x001fc80003f0d000 */
[----:B------:R-:W-:-:S09]  /*0ad0*/  @!P1 FSEL R10, R0, +QNAN , !P0 ;  /* 0x7fffffff000a9808 */ /* 0x000fd20004000000 */
.L_x_5:
[----:B------:R-:W-:Y:S05]  /*0ae0*/  BSYNC.RECONVERGENT B0 ;  /* 0x0000000000007941 */ /* 0x000fea0003800200 */
.L_x_4:
[----:B------:R-:W0:Y:S01]  /*0af0*/  LDC R12, c[0x0][0x394] ;  /* 0x0000e500ff0c7b82 */ /* 0x000e220000000800 */
[----:B------:R-:W-:Y:S02]  /*0b00*/  MOV R3, RZ ;  /* 0x000000ff00037202 */ /* 0x000fe40000000f00 */
[----:B0-----:R-:W-:-:S13]  /*0b10*/  FSETP.NEU.AND P0, PT, R12, 1, PT ;  /* 0x3f8000000c00780b */ /* 0x001fda0003f0d000 */
[----:B------:R-:W-:Y:S05]  /*0b20*/  @!P0 BRA `(.L_x_8) ;  /* 0x0000000400cc8947 */ /* 0x000fea0003800000 */
[----:B------:R-:W0:Y:S01]  /*0b30*/  LDC R11, c[0x0][0x390] ;  /* 0x0000e400ff0b7b82 */ /* 0x000e220000000800 */
[----:B------:R-:W-:Y:S01]  /*0b40*/  BSSY.RECONVERGENT B0, `(.L_x_8) ;  /* 0x0000071000007945 */ /* 0x000fe20003800200 */
[----:B------:R-:W-:Y:S02]  /*0b50*/  IMAD.MOV.U32 R3, RZ, RZ, 0x3f800000 ;  /* 0x3f800000ff037424 */ /* 0x000fe400078e00ff */
[----:B0-----:R-:W-:-:S05]  /*0b60*/  FADD R0, R12, R11 ;  /* 0x0000000b0c007221 */ /* 0x001fca0000000000 */
[----:B------:R-:W-:-:S13]  /*0b70*/  FSETP.GTU.AND P0, PT, R0, R7, PT ;  /* 0x000000070000720b */ /* 0x000fda0003f0c000 */
[----:B------:R-:W-:Y:S05]  /*0b80*/  @!P0 BRA `(.L_x_9) ;  /* 0x0000000400b08947 */ /* 0x000fea0003800000 */
[----:B------:R-:W-:Y:S01]  /*0b90*/  FSETP.GE.AND P0, PT, R7, R12, PT ;  /* 0x0000000c0700720b */ /* 0x000fe20003f06000 */
[----:B------:R-:W-:-:S12]  /*0ba0*/  HFMA2 R3, -RZ, RZ, 0, 0 ;  /* 0x00000000ff037431 */ /* 0x000fd800000001ff */
[----:B------:R-:W-:Y:S05]  /*0bb0*/  @!P0 BRA `(.L_x_9) ;  /* 0x0000000400a48947 */ /* 0x000fea0003800000 */
[----:B------:R-:W0:Y:S01]  /*0bc0*/  MUFU.RCP R3, R11 ;  /* 0x0000000b00037308 */ /* 0x000e220000001000 */
[----:B------:R-:W-:Y:S01]  /*0bd0*/  FADD R0, R7, -R12 ;  /* 0x8000000c07007221 */ /* 0x000fe20000000000 */
[----:B------:R-:W-:Y:S06]  /*0be0*/  BSSY.RECONVERGENT B1, `(.L_x_10) ;  /* 0x000000d000017945 */ /* 0x000fec0003800200 */
[----:B------:R-:W1:Y:S01]  /*0bf0*/  FCHK P0, R0, R11 ;  /* 0x0000000b00007302 */ /* 0x000e620000000000 */
[----:B0-----:R-:W-:-:S04]  /*0c00*/  FFMA R8, R3, -R11, 1 ;  /* 0x3f80000003087423 */ /* 0x001fc8000000080b */
[----:B------:R-:W-:-:S04]  /*0c10*/  FFMA R3, R3, R8, R3 ;  /* 0x0000000803037223 */ /* 0x000fc80000000003 */
[----:B------:R-:W-:-:S04]  /*0c20*/  FFMA R8, R0, R3, RZ ;  /* 0x0000000300087223 */ /* 0x000fc800000000ff */
[----:B------:R-:W-:-:S04]  /*0c30*/  FFMA R7, R8, -R11, R0 ;  /* 0x8000000b08077223 */ /* 0x000fc80000000000 */
[----:B------:R-:W-:Y:S01]  /*0c40*/  FFMA R8, R3, R7, R8 ;  /* 0x0000000703087223 */ /* 0x000fe20000000008 */
[----:B-1----:R-:W-:Y:S06]  /*0c50*/  @!P0 BRA `(.L_x_11) ;  /* 0x0000000000148947 */ /* 0x002fec0003800000 */
[----:B------:R-:W0:Y:S01]  /*0c60*/  LDCU UR6, c[0x0][0x390] ;  /* 0x00007200ff0677ac */ /* 0x000e220008000800 */
[----:B------:R-:W-:Y:S01]  /*0c70*/  MOV R12, 0xca0 ;  /* 0x00000ca0000c7802 */ /* 0x000fe20000000f00 */
[----:B0-----:R-:W-:-:S07]  /*0c80*/  IMAD.U32 R3, RZ, RZ, UR6 ;  /* 0x00000006ff037e24 */ /* 0x001fce000f8e00ff */
[----:B------:R-:W-:Y:S05]  /*0c90*/  CALL.REL.NOINC `($__internal_1_$__cuda_sm3x_div_rn_noftz_f32_slowpath) ;  /* 0x0000000800907944 */ /* 0x000fea0003c00000 */
[----:B------:R-:W-:-:S07]  /*0ca0*/  MOV R8, R0 ;  /* 0x0000000000087202 */ /* 0x000fce0000000f00 */
.L_x_11:
[----:B------:R-:W-:Y:S05]  /*0cb0*/  BSYNC.RECONVERGENT B1 ;  /* 0x0000000000017941 */ /* 0x000fea0003800200 */
.L_x_10:
[C---:B------:R-:W-:Y:S01]  /*0cc0*/  FMUL R3, |R8|.reuse, 16777216 ;  /* 0x4b80000008037820 */ /* 0x040fe20000400200 */
[----:B------:R-:W-:-:S04]  /*0cd0*/  FSETP.GEU.AND P0, PT, |R8|, 1.175494350822287508e-38, PT ;  /* 0x008000000800780b */ /* 0x000fc80003f0e200 */
        /* <DEDUP_REMOVED lines=11> */
[----:B0-----:R-:W-:Y:S01]  /*0d90*/  FMUL R3, R11, R16 ;  /* 0x000000100b037220 */ /* 0x001fe20000400000 */
[----:B------:R-:W-:-:S03]  /*0da0*/  IMAD.MOV.U32 R16, RZ, RZ, 0x3a2c32e4 ;  /* 0x3a2c32e4ff107424 */ /* 0x000fc600078e00ff */
        /* <DEDUP_REMOVED lines=15> */
[----:B------:R-:W-:Y:S01]  /*0ea0*/  FFMA R7, R14, R11, R7 ;  /* 0x0000000b0e077223 */ /* 0x000fe20000000007 */
[----:B------:R-:W-:-:S03]  /*0eb0*/  HFMA2 R14, -RZ, RZ, 0.64013671875, -15.109375 ;  /* 0x391fcb8eff0e7431 */ /* 0x000fc600000001ff */
[----:B------:R-:W-:-:S04]  /*0ec0*/  FFMA R7, R3, R16, R7 ;  /* 0x0000001003077223 */ /* 0x000fc80000000007 */
[----:B------:R-:W-:-:S04]  /*0ed0*/  FADD R3, R0, R7 ;  /* 0x0000000700037221 */ /* 0x000fc80000000000 */
[----:B------:R-:W-:Y:S01]  /*0ee0*/  FMUL R12, R3, R9 ;  /* 0x00000009030c7220 */ /* 0x000fe20000400000 */
[----:B------:R-:W-:-:S03]  /*0ef0*/  FADD R0, -R0, R3 ;  /* 0x0000000300007221 */ /* 0x000fc60000000100 */
[----:B------:R-:W0:Y:S01]  /*0f00*/  FRND R11, R12 ;  /* 0x0000000c000b7307 */ /* 0x000e220000201000 */
[----:B------:R-:W-:Y:S01]  /*0f10*/  FADD R0, R7, -R0 ;  /* 0x8000000007007221 */ /* 0x000fe20000000000 */
[-C--:B------:R-:W-:Y:S01]  /*0f20*/  FFMA R3, R3, R9.reuse, -R12 ;  /* 0x0000000903037223 */ /* 0x080fe2000000080c */
[C---:B------:R-:W-:Y:S02]  /*0f30*/  FSETP.GT.AND P1, PT, |R12|.reuse, 152, PT ;  /* 0x431800000c00780b */ /* 0x040fe40003f24200 */
[----:B------:R-:W-:Y:S01]  /*0f40*/  FSETP.GEU.AND P2, PT, R12, RZ, PT ;  /* 0x000000ff0c00720b */ /* 0x000fe20003f4e000 */
[----:B------:R-:W-:Y:S02]  /*0f50*/  FFMA R0, R0, R9, R3 ;  /* 0x0000000900007223 */ /* 0x000fe40000000003 */
        /* <DEDUP_REMOVED lines=43> */
[----:B------:R-:W-:Y:S02]  /*1210*/  @!P1 FSETP.NEU.AND P2, PT, |R7|, 1, PT ;  /* 0x3f8000000700980b */ /* 0x000fe40003f4d200 */
[----:B0-----:R-:W-:Y:S02]  /*1220*/  @!P1 FSETP.NEU.AND P0, PT, R9, R0, PT ;  /* 0x000000000900920b */ /* 0x001fe40003f0d000 */
[----:B------:R-:W-:-:S04]  /*1230*/  @!P1 FSEL R0, R16, -R16, P2 ;  /* 0x8000001010009208 */ /* 0x000fc80001000000 */
[----:B------:R-:W-:-:S07]  /*1240*/  @!P1 FSEL R3, R0, +QNAN , !P0 ;  /* 0x7fffffff00039808 */ /* 0x000fce0004000000 */
.L_x_9:
[----:B------:R-:W-:Y:S05]  /*1250*/  BSYNC.RECONVERGENT B0 ;  /* 0x0000000000007941 */ /* 0x000fea0003800200 */
.L_x_8:
[----:B------:R-:W0:Y:S01]  /*1260*/  LDC.64 R12, c[0x0][0x3a8] ;  /* 0x0000ea00ff0c7b82 */ /* 0x000e220000000a00 */
[----:B------:R-:W1:Y:S07]  /*1270*/  LDCU UR6, c[0x0][0x3a4] ;  /* 0x00007480ff0677ac */ /* 0x000e6e0008000800 */
[----:B------:R-:W2:Y:S01]  /*1280*/  LDC.64 R8, c[0x0][0x3b8] ;  /* 0x0000ee00ff087b82 */ /* 0x000ea20000000a00 */
[----:B0-----:R-:W-:Y:S01]  /*1290*/  FSETP.NEU.AND P1, PT, R12, 1, PT ;  /* 0x3f8000000c00780b */ /* 0x001fe20003f2d000 */
[----:B--2---:R-:W-:-:S12]  /*12a0*/  IMAD.WIDE R6, R6, 0x4, R8 ;  /* 0x0000000406067825 */ /* 0x004fd800078e0208 */
[----:B------:R-:W-:Y:S04]  /*12b0*/  @P1 STG.E desc[UR4][R6.64], R2 ;  /* 0x0000000206001986 */ /* 0x000fe8000c101904 */
[----:B------:R-:W2:Y:S01]  /*12c0*/  @P1 LDG.E R9, desc[UR4][R4.64+0x4] ;  /* 0x0000040404091981 */ /* 0x000ea2000c1e1900 */
[----:B------:R-:W-:Y:S01]  /*12d0*/  FSETP.NEU.AND P0, PT, R13, 1, PT ;  /* 0x3f8000000d00780b */ /* 0x000fe20003f0d000 */
[----:B------:R-:W-:-:S04]  /*12e0*/  FMUL R3, R3, R10 ;  /* 0x0000000a03037220 */ /* 0x000fc80000400000 */
[----:B------:R-:W-:-:S04]  /*12f0*/  FADD R0, -R3, 1 ;  /* 0x3f80000003007421 */ /* 0x000fc80000000100 */
[----:B-1----:R-:W-:-:S04]  /*1300*/  FFMA R3, R0, UR6, R3 ;  /* 0x0000000600037c23 */ /* 0x002fc80008000003 */
[----:B------:R-:W-:-:S05]  /*1310*/  @!P0 FADD R3, -R3, 1 ;  /* 0x3f80000003038421 */ /* 0x000fca0000000100 */
[----:B------:R-:W-:Y:S01]  /*1320*/  @!P1 STG.E desc[UR4][R6.64], R3 ;  /* 0x0000000306009986 */ /* 0x000fe2000c101904 */
[----:B------:R-:W-:-:S05]  /*1330*/  @!P1 MOV R9, R3 ;  /* 0x0000000300099202 */ /* 0x000fca0000000f00 */
[----:B--2---:R-:W-:Y:S04]  /*1340*/  STG.E desc[UR4][R6.64+0x4], R9 ;  /* 0x0000040906007986 */ /* 0x004fe8000c101904 */
[----:B------:R-:W2:Y:S04]  /*1350*/  @P1 LDG.E R11, desc[UR4][R4.64+0x8] ;  /* 0x00000804040b1981 */ /* 0x000ea8000c1e1900 */
[----:B--2---:R-:W-:Y:S04]  /*1360*/  @P1 STG.E desc[UR4][R6.64+0x8], R11 ;  /* 0x0000080b06001986 */ /* 0x004fe8000c101904 */
[----:B------:R0:W-:Y:S04]  /*1370*/  @!P1 STG.E desc[UR4][R6.64+0x8], R3 ;  /* 0x0000080306009986 */ /* 0x0001e8000c101904 */
[----:B0-----:R-:W2:Y:S04]  /*1380*/  @!P1 LDG.E R3, desc[UR4][R4.64+0xc] ;  /* 0x00000c0404039981 */ /* 0x001ea8000c1e1900 */
[----:B--2---:R-:W-:Y:S01]  /*1390*/  STG.E desc[UR4][R6.64+0xc], R3 ;  /* 0x00000c0306007986 */ /* 0x004fe2000c101904 */
[----:B------:R-:W-:Y:S05]  /*13a0*/  EXIT ;  /* 0x000000000000794d */ /* 0x000fea0003800000 */
        .weak           $__internal_0_$__cuda_sm20_rcp_rn_f32_slowpath
        .type           $__internal_0_$__cuda_sm20_rcp_rn_f32_slowpath,@function
        .size           $__internal_0_$__cuda_sm20_rcp_rn_f32_slowpath,($__internal_1_$__cuda_sm3x_div_rn_noftz_f32_slowpath - $__internal_0_$__cuda_sm20_rcp_rn_f32_slowpath)
$__internal_0_$__cuda_sm20_rcp_rn_f32_slowpath:
[----:B------:R-:W-:-:S05]  /*13b0*/  IMAD.SHL.U32 R3, R0, 0x2, RZ ;  /* 0x0000000200037824 */ /* 0x000fca00078e00ff */
[----:B------:R-:W-:-:S04]  /*13c0*/  SHF.R.U32.HI R13, RZ, 0x18, R3 ;  /* 0x00000018ff0d7819 */ /* 0x000fc80000011603 */
[----:B------:R-:W-:-:S13]  /*13d0*/  ISETP.NE.U32.AND P0, PT, R13, RZ, PT ;  /* 0x000000ff0d00720c */ /* 0x000fda0003f05070 */
[----:B------:R-:W-:Y:S05]  /*13e0*/  @P0 BRA `(.L_x_12) ;  /* 0x00000000002c0947 */ /* 0x000fea0003800000 */
[----:B------:R-:W-:-:S04]  /*13f0*/  SHF.L.U32 R3, R0, 0x1, RZ ;  /* 0x0000000100037819 */ /* 0x000fc800000006ff */
[----:B------:R-:W-:-:S13]  /*1400*/  ISETP.NE.AND P0, PT, R3, RZ, PT ;  /* 0x000000ff0300720c */ /* 0x000fda0003f05270 */
[----:B------:R2:W3:Y:S01]  /*1410*/  @!P0 MUFU.RCP R3, R0 ;  /* 0x0000000000038308 */ /* 0x0004e20000001000 */
[----:B------:R-:W-:Y:S05]  /*1420*/  @!P0 BRA `(.L_x_13) ;  /* 0x0000000000a48947 */ /* 0x000fea0003800000 */
[----:B------:R-:W-:-:S04]  /*1430*/  FFMA R9, R0, 1.84467440737095516160e+19, RZ ;  /* 0x5f80000000097823 */ /* 0x000fc800000000ff */
[----:B--2---:R-:W3:Y:S02]  /*1440*/  MUFU.RCP R0, R9 ;  /* 0x0000000900007308 */ /* 0x004ee40000001000 */
[----:B---3--:R-:W-:-:S04]  /*1450*/  FFMA R3, R9, R0, -1 ;  /* 0xbf80000009037423 */ /* 0x008fc80000000000 */
[----:B------:R-:W-:-:S04]  /*1460*/  FADD.FTZ R3, -R3, -RZ ;  /* 0x800000ff03037221 */ /* 0x000fc80000010100 */
[----:B------:R-:W-:-:S04]  /*1470*/  FFMA R0, R0, R3, R0 ;  /* 0x0000000300007223 */ /* 0x000fc80000000000 */
[----:B------:R-:W-:Y:S01]  /*1480*/  FFMA R3, R0, 1.84467440737095516160e+19, RZ ;  /* 0x5f80000000037823 */ /* 0x000fe200000000ff */
[----:B------:R-:W-:Y:S06]  /*1490*/  BRA `(.L_x_13) ;  /* 0x0000000000887947 */ /* 0x000fec0003800000 */
.L_x_12:
[----:B------:R-:W-:-:S05]  /*14a0*/  VIADD R15, R13, 0xffffff03 ;  /* 0xffffff030d0f7836 */ /* 0x000fca0000000000 */
[----:B------:R-:W-:-:S13]  /*14b0*/  ISETP.GT.U32.AND P0, PT, R15, 0x1, PT ;  /* 0x000000010f00780c */ /* 0x000fda0003f04070 */
[----:B------:R-:W-:Y:S05]  /*14c0*/  @P0 BRA `(.L_x_14) ;  /* 0x0000000000780947 */ /* 0x000fea0003800000 */
[----:B------:R-:W-:Y:S01]  /*14d0*/  LOP3.LUT R3, R0, 0x7fffff, RZ, 0xc0, !PT ;  /* 0x007fffff00037812 */ /* 0x000fe200078ec0ff */
[----:B------:R-:W-:-:S03]  /*14e0*/  HFMA2 R14, -RZ, RZ, 0, 1.78813934326171875e-07 ;  /* 0x00000003ff0e7431 */ /* 0x000fc600000001ff */
[----:B------:R-:W-:-:S04]  /*14f0*/  LOP3.LUT R3, R3, 0x3f800000, RZ, 0xfc, !PT ;  /* 0x3f80000003037812 */ /* 0x000fc800078efcff */
[----:B------:R-:W0:Y:S01]  /*1500*/  MUFU.RCP R12, R3 ;  /* 0x00000003000c7308 */ /* 0x000e220000001000 */
[----:B------:R-:W-:Y:S01]  /*1510*/  SHF.L.U32 R14, R14, R15, RZ ;  /* 0x0000000f0e0e7219 */ /* 0x000fe200000006ff */
[----:B0-----:R-:W-:-:S04]  /*1520*/  FFMA R9, R3, R12, -1 ;  /* 0xbf80000003097423 */ /* 0x001fc8000000000c */
[----:B------:R-:W-:-:S04]  /*1530*/  FADD.FTZ R9, -R9, -RZ ;  /* 0x800000ff09097221 */ /* 0x000fc80000010100 */
[CCC-:B------:R-:W-:Y:S01]  /*1540*/  FFMA.RM R11, R12.reuse, R9.reuse, R12.reuse ;  /* 0x000000090c0b7223 */ /* 0x1c0fe2000000400c */
[----:B------:R-:W-:-:S04]  /*1550*/  FFMA.RP R12, R12, R9, R12 ;  /* 0x000000090c0c7223 */ /* 0x000fc8000000800c */
[C---:B------:R-:W-:Y:S02]  /*1560*/  LOP3.LUT R9, R11.reuse, 0x7fffff, RZ, 0xc0, !PT ;  /* 0x007fffff0b097812 */ /* 0x040fe400078ec0ff */
[----:B------:R-:W-:Y:S02]  /*1570*/  FSETP.NEU.FTZ.AND P0, PT, R11, R12, PT ;  /* 0x0000000c0b00720b */ /* 0x000fe40003f1d000 */
[----:B------:R-:W-:Y:S02]  /*1580*/  LOP3.LUT R9, R9, 0x800000, RZ, 0xfc, !PT ;  /* 0x0080000009097812 */ /* 0x000fe400078efcff */
[----:B------:R-:W-:Y:S02]  /*1590*/  SEL R11, RZ, 0xffffffff, !P0 ;  /* 0xffffffffff0b7807 */ /* 0x000fe40004000000 */
[----:B------:R-:W-:-:S03]  /*15a0*/  LOP3.LUT R14, R14, R9, RZ, 0xc0, !PT ;  /* 0x000000090e0e7212 */ /* 0x000fc600078ec0ff */
[----:B------:R-:W-:Y:S01]  /*15b0*/  IMAD.MOV R12, RZ, RZ, -R11 ;  /* 0x000000ffff0c7224 */ /* 0x000fe200078e0a0b */
[----:B------:R-:W-:-:S04]  /*15c0*/  SHF.R.U32.HI R14, RZ, R15, R14 ;  /* 0x0000000fff0e7219 */ /* 0x000fc8000001160e */
[----:B------:R-:W-:Y:S01]  /*15d0*/  LOP3.LUT P1, RZ, R12, R15, R9, 0xf8, !PT ;  /* 0x0000000f0cff7212 */ /* 0x000fe2000782f809 */
[----:B------:R-:W-:Y:S01]  /*15e0*/  VIADD R12, R13, 0xffffff04 ;  /* 0xffffff040d0c7836 */ /* 0x000fe20000000000 */
[C---:B------:R-:W-:Y:S02]  /*15f0*/  LOP3.LUT P0, RZ, R14.reuse, 0x1, RZ, 0xc0, !PT ;  /* 0x000000010eff7812 */ /* 0x040fe4000780c0ff */
[----:B------:R-:W-:-:S04]  /*1600*/  LOP3.LUT P2, RZ, R14, 0x2, RZ, 0xc0, !PT ;  /* 0x000000020eff7812 */ /* 0x000fc8000784c0ff */
[----:B------:R-:W-:Y:S02]  /*1610*/  PLOP3.LUT P0, PT, P0, P1, P2, 0xe0, 0x0 ;  /* 0x000000000000781c */ /* 0x000fe40000703c20 */
[----:B------:R-:W-:Y:S02]  /*1620*/  LOP3.LUT P1, RZ, R0, 0x7fffff, RZ, 0xc0, !PT ;  /* 0x007fffff00ff7812 */ /* 0x000fe4000782c0ff */
[----:B------:R-:W-:-:S04]  /*1630*/  SEL R3, RZ, 0x1, !P0 ;  /* 0x00000001ff037807 */ /* 0x000fc80004000000 */
[----:B------:R-:W-:-:S04]  /*1640*/  IADD3 R3, PT, PT, -R3, RZ, RZ ;  /* 0x000000ff03037210 */ /* 0x000fc80007ffe1ff */
[----:B------:R-:W-:Y:S02]  /*1650*/  ISETP.GE.AND P0, PT, R3, RZ, PT ;  /* 0x000000ff0300720c */ /* 0x000fe40003f06270 */
[----:B------:R-:W-:-:S11]  /*1660*/  SHF.R.U32.HI R3, RZ, R12, R9 ;  /* 0x0000000cff037219 */ /* 0x000fd60000011609 */
[----:B------:R-:W-:-:S05]  /*1670*/  @!P0 IADD3 R3, PT, PT, R3, 0x1, RZ ;  /* 0x0000000103038810 */ /* 0x000fca0007ffe0ff */
[----:B------:R-:W-:-:S05]  /*1680*/  @!P1 IMAD.SHL.U32 R3, R3, 0x2, RZ ;  /* 0x0000000203039824 */ /* 0x000fca00078e00ff */
[----:B------:R-:W-:Y:S01]  /*1690*/  LOP3.LUT R3, R3, 0x80000000, R0, 0xf8, !PT ;  /* 0x8000000003037812 */ /* 0x000fe200078ef800 */
[----:B------:R-:W-:Y:S06]  /*16a0*/  BRA `(.L_x_13) ;  /* 0x0000000000047947 */ /* 0x000fec0003800000 */
.L_x_14:
[----:B------:R0:W1:Y:S02]  /*16b0*/  MUFU.RCP R3, R0 ;  /* 0x0000000000037308 */ /* 0x0000640000001000 */
.L_x_13:
[----:B------:R-:W-:-:S04]  /*16c0*/  MOV R11, 0x0 ;  /* 0x00000000000b7802 */ /* 0x000fc80000000f00 */
[----:B0123--:R-:W-:Y:S05]  /*16d0*/  RET.REL.NODEC R10 `(_Z19LumaKeyAdjustKerneliiffffffffffPKfPf) ;  /* 0xffffffe80a487950 */ /* 0x00ffea0003c3ffff */
        .weak           $__internal_1_$__cuda_sm3x_div_rn_noftz_f32_slowpath
        .type           $__internal_1_$__cuda_sm3x_div_rn_noftz_f32_slowpath,@function
        .size           $__internal_1_$__cuda_sm3x_div_rn_noftz_f32_slowpath,(.L_x_28 - $__internal_1_$__cuda_sm3x_div_rn_noftz_f32_slowpath)
$__internal_1_$__cuda_sm3x_div_rn_noftz_f32_slowpath:
[----:B------:R-:W-:Y:S01]  /*16e0*/  SHF.R.U32.HI R13, RZ, 0x17, R3 ;  /* 0x00000017ff0d7819 */ /* 0x000fe20000011603 */
[----:B------:R-:W-:Y:S01]  /*16f0*/  BSSY.RECONVERGENT B2, `(.L_x_15) ;  /* 0x0000062000027945 */ /* 0x000fe20003800200 */
[----:B------:R-:W-:Y:S02]  /*1700*/  SHF.R.U32.HI R11, RZ, 0x17, R0 ;  /* 0x00000017ff0b7819 */ /* 0x000fe40000011600 */
[----:B------:R-:W-:Y:S02]  /*1710*/  LOP3.LUT R13, R13, 0xff, RZ, 0xc0, !PT ;  /* 0x000000ff0d0d7812 */ /* 0x000fe400078ec0ff */
[----:B------:R-:W-:-:S03]  /*1720*/  LOP3.LUT R16, R11, 0xff, RZ, 0xc0, !PT ;  /* 0x000000ff0b107812 */ /* 0x000fc600078ec0ff */
[----:B------:R-:W-:Y:S01]  /*1730*/  VIADD R15, R13, 0xffffffff ;  /* 0xffffffff0d0f7836 */ /* 0x000fe20000000000 */
[----:B------:R-:W-:-:S04]  /*1740*/  IADD3 R14, PT, PT, R16, -0x1, RZ ;  /* 0xffffffff100e7810 */ /* 0x000fc80007ffe0ff */
[----:B------:R-:W-:-:S04]  /*1750*/  ISETP.GT.U32.AND P0, PT, R15, 0xfd, PT ;  /* 0x000000fd0f00780c */ /* 0x000fc80003f04070 */
[----:B------:R-:W-:-:S13]  /*1760*/  ISETP.GT.U32.OR P0, PT, R14, 0xfd, P0 ;  /* 0x000000fd0e00780c */ /* 0x000fda0000704470 */
[----:B------:R-:W-:Y:S01]  /*1770*/  @!P0 IMAD.MOV.U32 R11, RZ, RZ, RZ ;  /* 0x000000ffff0b8224 */ /* 0x000fe200078e00ff */
[----:B------:R-:W-:Y:S06]  /*1780*/  @!P0 BRA `(.L_x_16) ;  /* 0x00000000005c8947 */ /* 0x000fec0003800000 */
[----:B------:R-:W-:Y:S02]  /*1790*/  FSETP.GTU.FTZ.AND P0, PT, |R0|, +INF , PT ;  /* 0x7f8000000000780b */ /* 0x000fe40003f1c200 */
[----:B------:R-:W-:-:S04]  /*17a0*/  FSETP.GTU.FTZ.AND P1, PT, |R3|, +INF , PT ;  /* 0x7f8000000300780b */ /* 0x000fc80003f3c200 */
[----:B------:R-:W-:-:S13]  /*17b0*/  PLOP3.LUT P0, PT, P0, P1, PT, 0xf8, 0x8f ;  /* 0x00000000008f781c */ /* 0x000fda0000703f70 */
[----:B------:R-:W-:Y:S05]  /*17c0*/  @P0 BRA `(.L_x_17) ;  /* 0x00000004004c0947 */ /* 0x000fea0003800000 */
[----:B------:R-:W-:-:S13]  /*17d0*/  LOP3.LUT P0, RZ, R3, 0x7fffffff, R0, 0xc8, !PT ;  /* 0x7fffffff03ff7812 */ /* 0x000fda000780c800 */
[----:B------:R-:W-:Y:S05]  /*17e0*/  @!P0 BRA `(.L_x_18) ;  /* 0x00000004003c8947 */ /* 0x000fea0003800000 */
[C---:B------:R-:W-:Y:S02]  /*17f0*/  FSETP.NEU.FTZ.AND P2, PT, |R0|.reuse, +INF , PT ;  /* 0x7f8000000000780b */ /* 0x040fe40003f5d200 */
[----:B------:R-:W-:Y:S02]  /*1800*/  FSETP.NEU.FTZ.AND P1, PT, |R3|, +INF , PT ;  /* 0x7f8000000300780b */ /* 0x000fe40003f3d200 */
[----:B------:R-:W-:-:S11]  /*1810*/  FSETP.NEU.FTZ.AND P0, PT, |R0|, +INF , PT ;  /* 0x7f8000000000780b */ /* 0x000fd60003f1d200 */
[----:B------:R-:W-:Y:S05]  /*1820*/  @!P1 BRA !P2, `(.L_x_18) ;  /* 0x00000004002c9947 */ /* 0x000fea0005000000 */
[----:B------:R-:W-:-:S04]  /*1830*/  LOP3.LUT P2, RZ, R0, 0x7fffffff, RZ, 0xc0, !PT ;  /* 0x7fffffff00ff7812 */ /* 0x000fc8000784c0ff */
[----:B------:R-:W-:-:S13]  /*1840*/  PLOP3.LUT P1, PT, P1, P2, PT, 0x2f, 0xf2 ;  /* 0x0000000000f2781c */ /* 0x000fda0000f24577 */
[----:B------:R-:W-:Y:S05]  /*1850*/  @P1 BRA `(.L_x_19) ;  /* 0x0000000400181947 */ /* 0x000fea0003800000 */
[----:B------:R-:W-:-:S04]  /*1860*/  LOP3.LUT P1, RZ, R3, 0x7fffffff, RZ, 0xc0, !PT ;  /* 0x7fffffff03ff7812 */ /* 0x000fc8000782c0ff */
[----:B------:R-:W-:-:S13]  /*1870*/  PLOP3.LUT P0, PT, P0, P1, PT, 0x2f, 0xf2 ;  /* 0x0000000000f2781c */ /* 0x000fda0000702577 */
[----:B------:R-:W-:Y:S05]  /*1880*/  @P0 BRA `(.L_x_20) ;  /* 0x0000000400000947 */ /* 0x000fea0003800000 */
[----:B------:R-:W-:Y:S02]  /*1890*/  ISETP.GE.AND P0, PT, R14, RZ, PT ;  /* 0x000000ff0e00720c */ /* 0x000fe40003f06270 */
[----:B------:R-:W-:-:S11]  /*18a0*/  ISETP.GE.AND P1, PT, R15, RZ, PT ;  /* 0x000000ff0f00720c */ /* 0x000fd60003f26270 */
[----:B------:R-:W-:Y:S01]  /*18b0*/  @P0 MOV R11, RZ ;  /* 0x000000ff000b0202 */ /* 0x000fe20000000f00 */
[----:B------:R-:W-:Y:S02]  /*18c0*/  @!P0 IMAD.MOV.U32 R11, RZ, RZ, -0x40 ;  /* 0xffffffc0ff0b8424 */ /* 0x000fe400078e00ff */
[----:B------:R-:W-:Y:S01]  /*18d0*/  @!P0 FFMA R0, R0, 1.84467440737095516160e+19, RZ ;  /* 0x5f80000000008823 */ /* 0x000fe200000000ff */
[----:B------:R-:W-:Y:S02]  /*18e0*/  @!P1 FFMA R3, R3, 1.84467440737095516160e+19, RZ ;  /* 0x5f80000003039823 */ /* 0x000fe400000000ff */
[----:B------:R-:W-:-:S07]  /*18f0*/  @!P1 IADD3 R11, PT, PT, R11, 0x40, RZ ;  /* 0x000000400b0b9810 */ /* 0x000fce0007ffe0ff */
.L_x_16:
[----:B------:R-:W-:Y:S01]  /*1900*/  LEA R14, R13, 0xc0800000, 0x17 ;  /* 0xc08000000d0e7811 */ /* 0x000fe200078eb8ff */
[----:B------:R-:W-:Y:S03]  /*1910*/  BSSY.RECONVERGENT B3, `(.L_x_21) ;  /* 0x0000036000037945 */ /* 0x000fe60003800200 */
[----:B------:R-:W-:Y:S01]  /*1920*/  IADD3 R14, PT, PT, -R14, R3, RZ ;  /* 0x000000030e0e7210 */ /* 0x000fe20007ffe1ff */
[----:B------:R-:W-:-:S03]  /*1930*/  VIADD R3, R16, 0xffffff81 ;  /* 0xffffff8110037836 */ /* 0x000fc60000000000 */
[----:B------:R0:W1:Y:S01]  /*1940*/  MUFU.RCP R15, R14 ;  /* 0x0000000e000f7308 */ /* 0x0000620000001000 */
[----:B------:R-:W-:Y:S01]  /*1950*/  FADD.FTZ R17, -R14, -RZ ;  /* 0x800000ff0e117221 */ /* 0x000fe20000010100 */
[C---:B------:R-:W-:Y:S01]  /*1960*/  IMAD R0, R3.reuse, -0x800000, R0 ;  /* 0xff80000003007824 */ /* 0x040fe200078e0200 */
[----:B0-----:R-:W-:-:S04]  /*1970*/  IADD3 R14, PT, PT, R3, 0x7f, -R13 ;  /* 0x0000007f030e7810 */ /* 0x001fc80007ffe80d */
[----:B------:R-:W-:Y:S01]  /*1980*/  IADD3 R14, PT, PT, R14, R11, RZ ;  /* 0x0000000b0e0e7210 */ /* 0x000fe20007ffe0ff */
[----:B-1----:R-:W-:-:S04]  /*1990*/  FFMA R16, R15, R17, 1 ;  /* 0x3f8000000f107423 */ /* 0x002fc80000000011 */
[----:B------:R-:W-:-:S04]  /*19a0*/  FFMA R18, R15, R16, R15 ;  /* 0x000000100f127223 */ /* 0x000fc8000000000f */
[----:B------:R-:W-:-:S04]  /*19b0*/  FFMA R15, R0, R18, RZ ;  /* 0x00000012000f7223 */ /* 0x000fc800000000ff */
[----:B------:R-:W-:-:S04]  /*19c0*/  FFMA R16, R17, R15, R0 ;  /* 0x0000000f11107223 */ /* 0x000fc80000000000 */
[----:B------:R-:W-:-:S04]  /*19d0*/  FFMA R15, R18, R16, R15 ;  /* 0x00000010120f7223 */ /* 0x000fc8000000000f */
[----:B------:R-:W-:-:S04]  /*19e0*/  FFMA R16, R17, R15, R0 ;  /* 0x0000000f11107223 */ /* 0x000fc80000000000 */
[----:B------:R-:W-:-:S05]  /*19f0*/  FFMA R0, R18, R16, R15 ;  /* 0x0000001012007223 */ /* 0x000fca000000000f */
[----:B------:R-:W-:-:S04]  /*1a00*/  SHF.R.U32.HI R3, RZ, 0x17, R0 ;  /* 0x00000017ff037819 */ /* 0x000fc80000011600 */
[----:B------:R-:W-:-:S04]  /*1a10*/  LOP3.LUT R3, R3, 0xff, RZ, 0xc0, !PT ;  /* 0x000000ff03037812 */ /* 0x000fc800078ec0ff */
[----:B------:R-:W-:-:S05]  /*1a20*/  IADD3 R13, PT, PT, R3, R14, RZ ;  /* 0x0000000e030d7210 */ /* 0x000fca0007ffe0ff */
[----:B------:R-:W-:-:S05]  /*1a30*/  VIADD R3, R13, 0xffffffff ;  /* 0xffffffff0d037836 */ /* 0x000fca0000000000 */
[----:B------:R-:W-:-:S13]  /*1a40*/  ISETP.GE.U32.AND P0, PT, R3, 0xfe, PT ;  /* 0x000000fe0300780c */ /* 0x000fda0003f06070 */
[----:B------:R-:W-:Y:S05]  /*1a50*/  @!P0 BRA `(.L_x_22) ;  /* 0x0000000000808947 */ /* 0x000fea0003800000 */
[----:B------:R-:W-:-:S13]  /*1a60*/  ISETP.GT.AND P0, PT, R13, 0xfe, PT ;  /* 0x000000fe0d00780c */ /* 0x000fda0003f04270 */
[----:B------:R-:W-:Y:S05]  /*1a70*/  @P0 BRA `(.L_x_23) ;  /* 0x00000000006c0947 */ /* 0x000fea0003800000 */
[----:B------:R-:W-:-:S13]  /*1a80*/  ISETP.GE.AND P0, PT, R13, 0x1, PT ;  /* 0x000000010d00780c */ /* 0x000fda0003f06270 */
[----:B------:R-:W-:Y:S05]  /*1a90*/  @P0 BRA `(.L_x_24) ;  /* 0x0000000000740947 */ /* 0x000fea0003800000 */
[----:B------:R-:W-:Y:S02]  /*1aa0*/  ISETP.GE.AND P0, PT, R13, -0x18, PT ;  /* 0xffffffe80d00780c */ /* 0x000fe40003f06270 */
[----:B------:R-:W-:-:S11]  /*1ab0*/  LOP3.LUT R0, R0, 0x80000000, RZ, 0xc0, !PT ;  /* 0x8000000000007812 */ /* 0x000fd600078ec0ff */
[----:B------:R-:W-:Y:S05]  /*1ac0*/  @!P0 BRA `(.L_x_24) ;  /* 0x0000000000688947 */ /* 0x000fea0003800000 */
[CCC-:B------:R-:W-:Y:S01]  /*1ad0*/  FFMA.RZ R3, R18.reuse, R16.reuse, R15.reuse ;  /* 0x0000001012037223 */ /* 0x1c0fe2000000c00f */
[CCC-:B------:R-:W-:Y:S01]  /*1ae0*/  FFMA.RM R14, R18.reuse, R16.reuse, R15.reuse ;  /* 0x00000010120e7223 */ /* 0x1c0fe2000000400f */
[C---:B------:R-:W-:Y:S02]  /*1af0*/  ISETP.NE.AND P2, PT, R13.reuse, RZ, PT ;  /* 0x000000ff0d00720c */ /* 0x040fe40003f45270 */
[----:B------:R-:W-:Y:S02]  /*1b00*/  ISETP.NE.AND P1, PT, R13, RZ, PT ;  /* 0x000000ff0d00720c */ /* 0x000fe40003f25270 */
[----:B------:R-:W-:Y:S01]  /*1b10*/  LOP3.LUT R11, R3, 0x7fffff, RZ, 0xc0, !PT ;  /* 0x007fffff030b7812 */ /* 0x000fe200078ec0ff */
[----:B------:R-:W-:Y:S01]  /*1b20*/  FFMA.RP R3, R18, R16, R15 ;  /* 0x0000001012037223 */ /* 0x000fe2000000800f */
[----:B------:R-:W-:Y:S02]  /*1b30*/  IADD3 R16, PT, PT, R13, 0x20, RZ ;  /* 0x000000200d107810 */ /* 0x000fe40007ffe0ff */
[----:B------:R-:W-:-:S02]  /*1b40*/  LOP3.LUT R11, R11, 0x800000, RZ, 0xfc, !PT ;  /* 0x008000000b0b7812 */ /* 0x000fc400078efcff */
[----:B------:R-:W-:Y:S02]  /*1b50*/  IADD3 R13, PT, PT, -R13, RZ, RZ ;  /* 0x000000ff0d0d7210 */ /* 0x000fe40007ffe1ff */
[----:B------:R-:W-:Y:S02]  /*1b60*/  SHF.L.U32 R16, R11, R16, RZ ;  /* 0x000000100b107219 */ /* 0x000fe400000006ff */
[----:B------:R-:W-:Y:S02]  /*1b70*/  FSETP.NEU.FTZ.AND P0, PT, R3, R14, PT ;  /* 0x0000000e0300720b */ /* 0x000fe40003f1d000 */
[----:B------:R-:W-:Y:S02]  /*1b80*/  SEL R14, R13, RZ, P2 ;  /* 0x000000ff0d0e7207 */ /* 0x000fe40001000000 */
[----:B------:R-:W-:Y:S02]  /*1b90*/  ISETP.NE.AND P1, PT, R16, RZ, P1 ;  /* 0x000000ff1000720c */ /* 0x000fe40000f25270 */
[----:B------:R-:W-:-:S02]  /*1ba0*/  SHF.R.U32.HI R14, RZ, R14, R11 ;  /* 0x0000000eff0e7219 */ /* 0x000fc4000001160b */
[----:B------:R-:W-:Y:S02]  /*1bb0*/  PLOP3.LUT P0, PT, P0, P1, PT, 0xf8, 0x8f ;  /* 0x00000000008f781c */ /* 0x000fe40000703f70 */
[----:B------:R-:W-:Y:S02]  /*1bc0*/  SHF.R.U32.HI R16, RZ, 0x1, R14 ;  /* 0x00000001ff107819 */ /* 0x000fe4000001160e */
[----:B------:R-:W-:-:S04]  /*1bd0*/  SEL R3, RZ, 0x1, !P0 ;  /* 0x00000001ff037807 */ /* 0x000fc80004000000 */
[----:B------:R-:W-:-:S04]  /*1be0*/  LOP3.LUT R3, R3, 0x1, R16, 0xf8, !PT ;  /* 0x0000000103037812 */ /* 0x000fc800078ef810 */
[----:B------:R-:W-:-:S05]  /*1bf0*/  LOP3.LUT R3, R3, R14, RZ, 0xc0, !PT ;  /* 0x0000000e03037212 */ /* 0x000fca00078ec0ff */
[----:B------:R-:W-:-:S05]  /*1c00*/  IMAD.IADD R3, R16, 0x1, R3 ;  /* 0x0000000110037824 */ /* 0x000fca00078e0203 */
[----:B------:R-:W-:Y:S01]  /*1c10*/  LOP3.LUT R0, R3, R0, RZ, 0xfc, !PT ;  /* 0x0000000003007212 */ /* 0x000fe200078efcff */
[----:B------:R-:W-:Y:S06]  /*1c20*/  BRA `(.L_x_24) ;  /* 0x0000000000107947 */ /* 0x000fec0003800000 */
.L_x_23:
[----:B------:R-:W-:-:S04]  /*1c30*/  LOP3.LUT R0, R0, 0x80000000, RZ, 0xc0, !PT ;  /* 0x8000000000007812 */ /* 0x000fc800078ec0ff */
[----:B------:R-:W-:Y:S01]  /*1c40*/  LOP3.LUT R0, R0, 0x7f800000, RZ, 0xfc, !PT ;  /* 0x7f80000000007812 */ /* 0x000fe200078efcff */
[----:B------:R-:W-:Y:S06]  /*1c50*/  BRA `(.L_x_24) ;  /* 0x0000000000047947 */ /* 0x000fec0003800000 */
.L_x_22:
[----:B------:R-:W-:-:S07]  /*1c60*/  LEA R0, R14, R0, 0x17 ;  /* 0x000000000e007211 */ /* 0x000fce00078eb8ff */
.L_x_24:
[----:B------:R-:W-:Y:S05]  /*1c70*/  BSYNC.RECONVERGENT B3 ;  /* 0x0000000000037941 */ /* 0x000fea0003800200 */
.L_x_21:
[----:B------:R-:W-:Y:S05]  /*1c80*/  BRA `(.L_x_25) ;  /* 0x0000000000207947 */ /* 0x000fea0003800000 */
.L_x_20:
[----:B------:R-:W-:-:S04]  /*1c90*/  LOP3.LUT R0, R3, 0x80000000, R0, 0x48, !PT ;  /* 0x8000000003007812 */ /* 0x000fc800078e4800 */
[----:B------:R-:W-:Y:S01]  /*1ca0*/  LOP3.LUT R0, R0, 0x7f800000, RZ, 0xfc, !PT ;  /* 0x7f80000000007812 */ /* 0x000fe200078efcff */
[----:B------:R-:W-:Y:S06]  /*1cb0*/  BRA `(.L_x_25) ;  /* 0x0000000000147947 */ /* 0x000fec0003800000 */
.L_x_19:
[----:B------:R-:W-:Y:S01]  /*1cc0*/  LOP3.LUT R0, R3, 0x80000000, R0, 0x48, !PT ;  /* 0x8000000003007812 */ /* 0x000fe200078e4800 */
[----:B------:R-:W-:Y:S06]  /*1cd0*/  BRA `(.L_x_25) ;  /* 0x00000000000c7947 */ /* 0x000fec0003800000 */
.L_x_18:
[----:B------:R-:W0:Y:S01]  /*1ce0*/  MUFU.RSQ R0, -QNAN ;  /* 0xffc0000000007908 */ /* 0x000e220000001400 */
[----:B------:R-:W-:Y:S05]  /*1cf0*/  BRA `(.L_x_25) ;  /* 0x0000000000047947 */ /* 0x000fea0003800000 */
.L_x_17:
[----:B------:R-:W-:-:S07]  /*1d00*/  FADD.FTZ R0, R0, R3 ;  /* 0x0000000300007221 */ /* 0x000fce0000010000 */
.L_x_25:
[----:B------:R-:W-:Y:S05]  /*1d10*/  BSYNC.RECONVERGENT B2 ;  /* 0x0000000000027941 */ /* 0x000fea0003800200 */
.L_x_15:
[----:B------:R-:W-:-:S04]  /*1d20*/  HFMA2 R13, -RZ, RZ, 0, 0 ;  /* 0x00000000ff0d7431 */ /* 0x000fc800000001ff */
[----:B0-----:R-:W-:Y:S05]  /*1d30*/  RET.REL.NODEC R12 `(_Z19LumaKeyAdjustKerneliiffffffffffPKfPf) ;  /* 0xffffffe00cb07950 */ /* 0x001fea0003c3ffff */
.L_x_26:
[----:B------:R-:W-:-:S00]  /*1d40*/  BRA `(.L_x_26) ;  /* 0xfffffffc00fc7947 */ /* 0x000fc0000383ffff */
[----:B------:R-:W-:-:S00]  /*1d50*/  NOP ;  /* 0x0000000000007918 */ /* 0x000fc00000000000 */
        /* <DEDUP_REMOVED lines=10> */
.L_x_28:


//--------------------- .nv.shared.reserved.0     --------------------------
	.section	.nv.shared.reserved.0,"aw",@nobits
	.weak		__nv_reservedSMEM_offset_0_alias
	.size		__nv_reservedSMEM_offset_0_alias, 0, 64
	.other		__nv_reservedSMEM_offset_0_alias,@"STO_CUDA_RESERVED_SHARED STV_DEFAULT"
__nv_reservedSMEM_offset_0_alias:
	.zero		0
	.zero		64


//--------------------- .nv.constant0._Z19LumaKeyAdjustKerneliiffffffffffPKfPf --------------------------
	.section	.nv.constant0._Z19LumaKeyAdjustKerneliiffffffffffPKfPf,"a",@progbits
	.sectionflags	@""
	.align	4
.nv.constant0._Z19LumaKeyAdjustKerneliiffffffffffPKfPf:
	.zero		960


//--------------------- SYMBOLS --------------------------

	.type		.nv.reservedSmem.offset0,@object
	.size		.nv.reservedSmem.offset0,0x4
